// auto-generated by cutlass_sweep.gemm — config: {"arch": "sm_90", "cluster_m": 2, "cluster_n": 1, "dtype": "bf16", "stages": 5, "tile_k": 128, "tile_m": 256, "tile_n": 64}
#include "cutlass/cutlass.h"
#include "cutlass/gemm/collective/collective_builder.hpp"
#include "cutlass/gemm/device/gemm_universal_adapter.h"
#include "cutlass/gemm/kernel/gemm_universal.hpp"
#include "cutlass/epilogue/collective/collective_builder.hpp"

using ElemA = cutlass::bfloat16_t;
using ElemB = cutlass::bfloat16_t;
using ElemCD = cutlass::bfloat16_t;
using Acc  = float;
using TileShape    = cute::Shape<cute::_256, cute::_64, cute::_128>;
using ClusterShape = cute::Shape<cute::_2, cute::_1, cute::_1>;

using CollectiveEpilogue = typename cutlass::epilogue::collective::CollectiveBuilder<
    cutlass::arch::Sm90, cutlass::arch::OpClassTensorOp,
    TileShape, ClusterShape,
    cutlass::epilogue::collective::EpilogueTileAuto,
    Acc, Acc,
    ElemCD, cutlass::layout::RowMajor, 128 / cutlass::sizeof_bits<ElemCD>::value,
    ElemCD, cutlass::layout::RowMajor, 128 / cutlass::sizeof_bits<ElemCD>::value,
    cutlass::epilogue::collective::EpilogueScheduleAuto
  >::CollectiveOp;

using CollectiveMainloop = typename cutlass::gemm::collective::CollectiveBuilder<
    cutlass::arch::Sm90, cutlass::arch::OpClassTensorOp,
    ElemA, cutlass::layout::RowMajor, 128 / cutlass::sizeof_bits<ElemA>::value,
    ElemB, cutlass::layout::ColumnMajor, 128 / cutlass::sizeof_bits<ElemB>::value,
    Acc,
    TileShape, ClusterShape,
    cutlass::gemm::collective::StageCount<5>,
    cutlass::gemm::collective::KernelScheduleAuto
  >::CollectiveOp;

using GemmKernel = cutlass::gemm::kernel::GemmUniversal<
    cute::Shape<int,int,int,int>,
    CollectiveMainloop,
    CollectiveEpilogue
>;
using Gemm = cutlass::gemm::device::GemmUniversalAdapter<GemmKernel>;

// Force the device kernel symbol into the cubin without needing a host main.
auto* _anchor = &cutlass::device_kernel<GemmKernel>;


// ===== COMPILED SASS (sm_90a) =====

	.target	sm_90a

	.elftype	@"ET_EXEC"


//--------------------- .note.nv.tkinfo           --------------------------
	.section	.note.nv.tkinfo,"",@"SHT_NOTE"
	.sectionflags	@"SHF_NOTE_NV_TKINFO"
	.tkinfo
        /*0018*/ 	.word	0x00000002
        /*0030*/ 	.string	""
        /*0030*/ 	.string	"ptxas"
        /*0030*/ 	.string	"Cuda compilation tools, release 13.0, V13.0.88"
        /*0030*/ 	.string	"Build cuda_13.0.r13.0/compiler.36424714_0"
        /*0030*/ 	.string	"-arch sm_90a -m 64 "



//--------------------- .note.nv.cuinfo           --------------------------
	.section	.note.nv.cuinfo,"",@"SHT_NOTE"
	.sectionflags	@"SHF_NOTE_NV_CUINFO"
        /*0018*/ 	.short	0x0002
        /*001a*/ 	.short	0x005a
        /*001c*/ 	.short	0x0082
	.zero		2


//--------------------- .nv.info                  --------------------------
	.section	.nv.info,"",@"SHT_CUDA_INFO"
	.align	4


	//----- nvinfo : EIATTR_REGCOUNT
	.align		4
        /*0000*/ 	.byte	0x04, 0x2f
        /*0002*/ 	.short	(.L_15 - .L_14)
	.align		4
.L_14:
        /*0004*/ 	.word	index@(_ZN7cutlass13device_kernelINS_4gemm6kernel13GemmUniversalIN4cute5tupleIJiiiiEEENS1_10collective13CollectiveMmaINS1_34MainloopSm90TmaGmmaWarpSpecializedILi5ENS5_IJNS4_1CILi2EEENSA_ILi1EEESC_EEENS1_35KernelTmaWarpSpecializedCooperativeEEENS5_IJNSA_ILi256EEENSA_ILi64EEENSA_ILi128EEEEEENS_10bfloat16_tENS5_IJlSC_lEEESK_SL_NS4_8TiledMMAINS4_8MMA_AtomIJNS4_4SM904GMMA27MMA_64x64x16_F32BF16BF16_SSILNSP_5MajorE0ELSR_0ELNSP_7ScaleInE1ELSS_1EEEEEENS4_6LayoutISD_NS5_IJSC_NSA_ILi0EEESW_EEEEENS5_IJNS4_10UnderscoreESZ_SZ_EEEEENS4_13SM90_TMA_LOADENS4_14ComposedLayoutINS4_7SwizzleILi3ELi4ELi3EEENS4_18smem_ptr_flag_bitsILi16EEENSV_INS5_IJNSA_ILi8EEESH_EEENS5_IJSH_SC_EEEEEEEvNS4_8identityENS4_23SM90_TMA_LOAD_MULTICASTES1C_vS1D_EENS_8epilogue10collective6detail29Sm90TmaWarpSpecializedAdapterINS1H_15DefaultEpilogueISK_SL_SL_NS1G_6thread17LinearCombinationISK_Li1EffLNS1L_9ScaleType4KindE0ELNS_15FloatRoundStyleE2ESK_EENS1_15EpilogueDefaultEEEEEvvEEEEvNT_6ParamsE)
        /*0008*/ 	.word	0x000000a8


	//----- nvinfo : EIATTR_FRAME_SIZE
	.align		4
.L_15:
        /*000c*/ 	.byte	0x04, 0x11
        /*000e*/ 	.short	(.L_17 - .L_16)
	.align		4
.L_16:
        /*0010*/ 	.word	index@(_ZN7cutlass13device_kernelINS_4gemm6kernel13GemmUniversalIN4cute5tupleIJiiiiEEENS1_10collective13CollectiveMmaINS1_34MainloopSm90TmaGmmaWarpSpecializedILi5ENS5_IJNS4_1CILi2EEENSA_ILi1EEESC_EEENS1_35KernelTmaWarpSpecializedCooperativeEEENS5_IJNSA_ILi256EEENSA_ILi64EEENSA_ILi128EEEEEENS_10bfloat16_tENS5_IJlSC_lEEESK_SL_NS4_8TiledMMAINS4_8MMA_AtomIJNS4_4SM904GMMA27MMA_64x64x16_F32BF16BF16_SSILNSP_5MajorE0ELSR_0ELNSP_7ScaleInE1ELSS_1EEEEEENS4_6LayoutISD_NS5_IJSC_NSA_ILi0EEESW_EEEEENS5_IJNS4_10UnderscoreESZ_SZ_EEEEENS4_13SM90_TMA_LOADENS4_14ComposedLayoutINS4_7SwizzleILi3ELi4ELi3EEENS4_18smem_ptr_flag_bitsILi16EEENSV_INS5_IJNSA_ILi8EEESH_EEENS5_IJSH_SC_EEEEEEEvNS4_8identityENS4_23SM90_TMA_LOAD_MULTICASTES1C_vS1D_EENS_8epilogue10collective6detail29Sm90TmaWarpSpecializedAdapterINS1H_15DefaultEpilogueISK_SL_SL_NS1G_6thread17LinearCombinationISK_Li1EffLNS1L_9ScaleType4KindE0ELNS_15FloatRoundStyleE2ESK_EENS1_15EpilogueDefaultEEEEEvvEEEEvNT_6ParamsE)
        /*0014*/ 	.word	0x00000000


	//----- nvinfo : EIATTR_MIN_STACK_SIZE
	.align		4
.L_17:
        /*0018*/ 	.byte	0x04, 0x12
        /*001a*/ 	.short	(.L_19 - .L_18)
	.align		4
.L_18:
        /*001c*/ 	.word	index@(_ZN7cutlass13device_kernelINS_4gemm6kernel13GemmUniversalIN4cute5tupleIJiiiiEEENS1_10collective13CollectiveMmaINS1_34MainloopSm90TmaGmmaWarpSpecializedILi5ENS5_IJNS4_1CILi2EEENSA_ILi1EEESC_EEENS1_35KernelTmaWarpSpecializedCooperativeEEENS5_IJNSA_ILi256EEENSA_ILi64EEENSA_ILi128EEEEEENS_10bfloat16_tENS5_IJlSC_lEEESK_SL_NS4_8TiledMMAINS4_8MMA_AtomIJNS4_4SM904GMMA27MMA_64x64x16_F32BF16BF16_SSILNSP_5MajorE0ELSR_0ELNSP_7ScaleInE1ELSS_1EEEEEENS4_6LayoutISD_NS5_IJSC_NSA_ILi0EEESW_EEEEENS5_IJNS4_10UnderscoreESZ_SZ_EEEEENS4_13SM90_TMA_LOADENS4_14ComposedLayoutINS4_7SwizzleILi3ELi4ELi3EEENS4_18smem_ptr_flag_bitsILi16EEENSV_INS5_IJNSA_ILi8EEESH_EEENS5_IJSH_SC_EEEEEEEvNS4_8identityENS4_23SM90_TMA_LOAD_MULTICASTES1C_vS1D_EENS_8epilogue10collective6detail29Sm90TmaWarpSpecializedAdapterINS1H_15DefaultEpilogueISK_SL_SL_NS1G_6thread17LinearCombinationISK_Li1EffLNS1L_9ScaleType4KindE0ELNS_15FloatRoundStyleE2ESK_EENS1_15EpilogueDefaultEEEEEvvEEEEvNT_6ParamsE)
        /*0020*/ 	.word	0x00000000
.L_19:


//--------------------- .nv.compat                --------------------------
	.section	.nv.compat,"",@"SHT_CUDA_COMPAT_INFO"
	.align	4
        /*0000*/ 	.byte	0x02, 0x09, 0x01, 0x00, 0x02, 0x02, 0x04, 0x00, 0x02, 0x05, 0x05, 0x00, 0x03, 0x07, 0x01, 0x01
        /*0010*/ 	.byte	0x02, 0x03, 0x01, 0x00, 0x02, 0x06, 0x01, 0x00, 0x04, 0x0b, 0x08, 0x00, 0x00, 0x00, 0x00, 0x00
        /*0020*/ 	.byte	0x00, 0x00, 0x00, 0x00


//--------------------- .nv.info._ZN7cutlass13device_kernelINS_4gemm6kernel13GemmUniversalIN4cute5tupleIJiiiiEEENS1_10collective13CollectiveMmaINS1_34MainloopSm90TmaGmmaWarpSpecializedILi5ENS5_IJNS4_1CILi2EEENSA_ILi1EEESC_EEENS1_35KernelTmaWarpSpecializedCooperativeEEENS5_IJNSA_ILi256EEENSA_ILi64EEENSA_ILi128EEEEEENS_10bfloat16_tENS5_IJlSC_lEEESK_SL_NS4_8TiledMMAINS4_8MMA_AtomIJNS4_4SM904GMMA27MMA_64x64x16_F32BF16BF16_SSILNSP_5MajorE0ELSR_0ELNSP_7ScaleInE1ELSS_1EEEEEENS4_6LayoutISD_NS5_IJSC_NSA_ILi0EEESW_EEEEENS5_IJNS4_10UnderscoreESZ_SZ_EEEEENS4_13SM90_TMA_LOADENS4_14ComposedLayoutINS4_7SwizzleILi3ELi4ELi3EEENS4_18smem_ptr_flag_bitsILi16EEENSV_INS5_IJNSA_ILi8EEESH_EEENS5_IJSH_SC_EEEEEEEvNS4_8identityENS4_23SM90_TMA_LOAD_MULTICASTES1C_vS1D_EENS_8epilogue10collective6detail29Sm90TmaWarpSpecializedAdapterINS1H_15DefaultEpilogueISK_SL_SL_NS1G_6thread17LinearCombinationISK_Li1EffLNS1L_9ScaleType4KindE0ELNS_15FloatRoundStyleE2ESK_EENS1_15EpilogueDefaultEEEEEvvEEEEvNT_6ParamsE --------------------------
	.section	.nv.info._ZN7cutlass13device_kernelINS_4gemm6kernel13GemmUniversalIN4cute5tupleIJiiiiEEENS1_10collective13CollectiveMmaINS1_34MainloopSm90TmaGmmaWarpSpecializedILi5ENS5_IJNS4_1CILi2EEENSA_ILi1EEESC_EEENS1_35KernelTmaWarpSpecializedCooperativeEEENS5_IJNSA_ILi256EEENSA_ILi64EEENSA_ILi128EEEEEENS_10bfloat16_tENS5_IJlSC_lEEESK_SL_NS4_8TiledMMAINS4_8MMA_AtomIJNS4_4SM904GMMA27MMA_64x64x16_F32BF16BF16_SSILNSP_5MajorE0ELSR_0ELNSP_7ScaleInE1ELSS_1EEEEEENS4_6LayoutISD_NS5_IJSC_NSA_ILi0EEESW_EEEEENS5_IJNS4_10UnderscoreESZ_SZ_EEEEENS4_13SM90_TMA_LOADENS4_14ComposedLayoutINS4_7SwizzleILi3ELi4ELi3EEENS4_18smem_ptr_flag_bitsILi16EEENSV_INS5_IJNSA_ILi8EEESH_EEENS5_IJSH_SC_EEEEEEEvNS4_8identityENS4_23SM90_TMA_LOAD_MULTICASTES1C_vS1D_EENS_8epilogue10collective6detail29Sm90TmaWarpSpecializedAdapterINS1H_15DefaultEpilogueISK_SL_SL_NS1G_6thread17LinearCombinationISK_Li1EffLNS1L_9ScaleType4KindE0ELNS_15FloatRoundStyleE2ESK_EENS1_15EpilogueDefaultEEEEEvvEEEEvNT_6ParamsE,"",@"SHT_CUDA_INFO"
	.sectionflags	@""
	.align	4


	//----- nvinfo : EIATTR_CUDA_API_VERSION
	.align		4
        /*0000*/ 	.byte	0x04, 0x37
        /*0002*/ 	.short	(.L_21 - .L_20)
.L_20:
        /*0004*/ 	.word	0x00000082


	//----- nvinfo : EIATTR_KPARAM_INFO
	.align		4
.L_21:
        /*0008*/ 	.byte	0x04, 0x17
        /*000a*/ 	.short	(.L_23 - .L_22)
.L_22:
        /*000c*/ 	.word	0x00000000
        /*0010*/ 	.short	0x0000
        /*0012*/ 	.short	0x0070
        /*0014*/ 	.byte	0x00, 0xf0, 0x01, 0x10


	//----- nvinfo : EIATTR_SPARSE_MMA_MASK
	.align		4
.L_23:
        /*0018*/ 	.byte	0x03, 0x50
        /*001a*/ 	.short	0x0000


	//----- nvinfo : EIATTR_MAXREG_COUNT
	.align		4
        /*001c*/ 	.byte	0x03, 0x1b
        /*001e*/ 	.short	0x00a8


	//----- nvinfo : EIATTR_NUM_BARRIERS
	.align		4
        /*0020*/ 	.byte	0x02, 0x4c
        /*0022*/ 	.byte	0x01
	.zero		1


	//----- nvinfo : EIATTR_EXTERNS
	.align		4
        /*0024*/ 	.byte	0x04, 0x0f
        /*0026*/ 	.short	(.L_25 - .L_24)


	//   ....[0]....
	.align		4
.L_24:
        /*0028*/ 	.word	index@(__assertfail)


	//----- nvinfo : EIATTR_MERCURY_ISA_VERSION
	.align		4
.L_25:
        /*002c*/ 	.byte	0x03, 0x5f
        /*002e*/ 	.short	0x0101


	//----- nvinfo : EIATTR_INT_WARP_WIDE_INSTR_OFFSETS
	.align		4
        /*0030*/ 	.byte	0x04, 0x31
        /*0032*/ 	.short	(.L_27 - .L_26)


	//   ....[0]....
.L_26:
        /*0034*/ 	.word	0x000004b0


	//   ....[1]....
        /*0038*/ 	.word	0x000004e0


	//   ....[2]....
        /*003c*/ 	.word	0x000006a0


	//   ....[3]....
        /*0040*/ 	.word	0x000028f0


	//----- nvinfo : EIATTR_COOP_GROUP_MASK_REGIDS
	.align		4
.L_27:
        /*0044*/ 	.byte	0x04, 0x29
        /*0046*/ 	.short	(.L_29 - .L_28)


	//   ....[0]....
.L_28:
        /*0048*/ 	.word	0xffffffff


	//   ....[1]....
        /*004c*/ 	.word	0xffffffff


	//   ....[2]....
        /*0050*/ 	.word	0xffffffff


	//   ....[3]....
        /*0054*/ 	.word	0xffffffff


	//   ....[4]....
        /*0058*/ 	.word	0xffffffff


	//   ....[5]....
        /*005c*/ 	.word	0xffffffff


	//----- nvinfo : EIATTR_COOP_GROUP_INSTR_OFFSETS
	.align		4
.L_29:
        /*0060*/ 	.byte	0x04, 0x28
        /*0062*/ 	.short	(.L_31 - .L_30)


	//   ....[0]....
.L_30:
        /*0064*/ 	.word	0x00000060


	//   ....[1]....
        /*0068*/ 	.word	0x00000070


	//   ....[2]....
        /*006c*/ 	.word	0x00000130


	//   ....[3]....
        /*0070*/ 	.word	0x000002f0


	//   ....[4]....
        /*0074*/ 	.word	0x00000820


	//   ....[5]....
        /*0078*/ 	.word	0x000014e0


	//----- nvinfo : EIATTR_REG_RECONFIG
	.align		4
.L_31:
        /*007c*/ 	.byte	0x01, 0x54
	.zero		2


	//----- nvinfo : EIATTR_SYSCALL_OFFSETS
	.align		4
        /*0080*/ 	.byte	0x04, 0x46
        /*0082*/ 	.short	(.L_33 - .L_32)


	//   ....[0]....
.L_32:
        /*0084*/ 	.word	0x000016d0


	//----- nvinfo : EIATTR_MBARRIER_INSTR_OFFSETS
	.align		4
.L_33:
        /*0088*/ 	.byte	0x04, 0x39
        /*008a*/ 	.short	(.L_35 - .L_34)


	//   ....[0]....
.L_34:
        /*008c*/ 	.word	0x00000230
        /*0090*/ 	.word	0x000000ff
        /*0094*/ 	.word	0x00000000
        /*0098*/ 	.short	0x0100
        /*009a*/ 	.byte	0x08
	.zero		1


	//   ....[1]....
        /*009c*/ 	.word	0x00000240
        /*00a0*/ 	.word	0x000000ff
        /*00a4*/ 	.word	0x00000028
        /*00a8*/ 	.short	0x0100
        /*00aa*/ 	.byte	0x08
	.zero		1


	//   ....[2]....
        /*00ac*/ 	.word	0x00000250
        /*00b0*/ 	.word	0x000000ff
        /*00b4*/ 	.word	0x00000008
        /*00b8*/ 	.short	0x0100
        /*00ba*/ 	.byte	0x08
	.zero		1


	//   ....[3]....
        /*00bc*/ 	.word	0x00000260
        /*00c0*/ 	.word	0x000000ff
        /*00c4*/ 	.word	0x00000030
        /*00c8*/ 	.short	0x0100
        /*00ca*/ 	.byte	0x08
	.zero		1


	//   ....[4]....
        /*00cc*/ 	.word	0x00000270
        /*00d0*/ 	.word	0x000000ff
        /*00d4*/ 	.word	0x00000010
        /*00d8*/ 	.short	0x0100
        /*00da*/ 	.byte	0x08
	.zero		1


	//   ....[5]....
        /*00dc*/ 	.word	0x00000280
        /*00e0*/ 	.word	0x000000ff
        /*00e4*/ 	.word	0x00000038
        /*00e8*/ 	.short	0x0100
        /*00ea*/ 	.byte	0x08
	.zero		1


	//   ....[6]....
        /*00ec*/ 	.word	0x00000290
        /*00f0*/ 	.word	0x000000ff
        /*00f4*/ 	.word	0x00000018
        /*00f8*/ 	.short	0x0100
        /*00fa*/ 	.byte	0x08
	.zero		1


	//   ....[7]....
        /*00fc*/ 	.word	0x000002a0
        /*0100*/ 	.word	0x000000ff
        /*0104*/ 	.word	0x00000040
        /*0108*/ 	.short	0x0100
        /*010a*/ 	.byte	0x08
	.zero		1


	//   ....[8]....
        /*010c*/ 	.word	0x000002b0
        /*0110*/ 	.word	0x000000ff
        /*0114*/ 	.word	0x00000020
        /*0118*/ 	.short	0x0100
        /*011a*/ 	.byte	0x08
	.zero		1


	//   ....[9]....
        /*011c*/ 	.word	0x000002c0
        /*0120*/ 	.word	0x000000ff
        /*0124*/ 	.word	0x00000048
        /*0128*/ 	.short	0x0100
        /*012a*/ 	.byte	0x08
	.zero		1


	//   ....[10]....
        /*012c*/ 	.word	0x00000730
        /*0130*/ 	.word	0x000000ff
        /*0134*/ 	.word	0x00000060
        /*0138*/ 	.short	0x0100
        /*013a*/ 	.byte	0x06
	.zero		1


	//   ....[11]....
        /*013c*/ 	.word	0x000007c0
        /*0140*/ 	.word	0x000000ff
        /*0144*/ 	.word	0x00000068
        /*0148*/ 	.short	0x0100
        /*014a*/ 	.byte	0x06
	.zero		1


	//   ....[12]....
        /*014c*/ 	.word	0x00001790
        /*0150*/ 	.word	0x00000003
        /*0154*/ 	.word	0x00000000
        /*0158*/ 	.short	0x010a
        /*015a*/ 	.byte	0x3f
	.zero		1


	//   ....[13]....
        /*015c*/ 	.word	0x000017f0
        /*0160*/ 	.word	0x00000003
        /*0164*/ 	.word	0x00000000
        /*0168*/ 	.short	0x010a
        /*016a*/ 	.byte	0x3f
	.zero		1


	//   ....[14]....
        /*016c*/ 	.word	0x00002040
        /*0170*/ 	.word	0x00000005
        /*0174*/ 	.word	0x00000000
        /*0178*/ 	.short	0x010a
        /*017a*/ 	.byte	0x3f
	.zero		1


	//   ....[15]....
        /*017c*/ 	.word	0x00002080
        /*0180*/ 	.word	0x00000005
        /*0184*/ 	.word	0x00000000
        /*0188*/ 	.short	0x010a
        /*018a*/ 	.byte	0x3f
	.zero		1


	//   ....[16]....
        /*018c*/ 	.word	0x000027a0
        /*0190*/ 	.word	0x00000004
        /*0194*/ 	.word	0x00000000
        /*0198*/ 	.short	0x0101
        /*019a*/ 	.byte	0x3f
	.zero		1


	//   ....[17]....
        /*019c*/ 	.word	0x00002990
        /*01a0*/ 	.word	0x00000000
        /*01a4*/ 	.word	0x00000000
        /*01a8*/ 	.short	0x0101
        /*01aa*/ 	.byte	0x3f
	.zero		1


	//   ....[18]....
        /*01ac*/ 	.word	0x000084b0
        /*01b0*/ 	.word	0x00000017
        /*01b4*/ 	.word	0x00000028
        /*01b8*/ 	.short	0x010a
        /*01ba*/ 	.byte	0x3f
	.zero		1


	//   ....[19]....
        /*01bc*/ 	.word	0x000088f0
        /*01c0*/ 	.word	0x00000006
        /*01c4*/ 	.word	0x00000068
        /*01c8*/ 	.short	0x0101
        /*01ca*/ 	.byte	0x3f
	.zero		1


	//   ....[20]....
        /*01cc*/ 	.word	0x00009040
        /*01d0*/ 	.word	0x00000007
        /*01d4*/ 	.word	0x00000000
        /*01d8*/ 	.short	0x010a
        /*01da*/ 	.byte	0x3f
	.zero		1


	//   ....[21]....
        /*01dc*/ 	.word	0x000090c0
        /*01e0*/ 	.word	0x00000006
        /*01e4*/ 	.word	0x00000000
        /*01e8*/ 	.short	0x010a
        /*01ea*/ 	.byte	0x3f
	.zero		1


	//   ....[22]....
        /*01ec*/ 	.word	0x00009150
        /*01f0*/ 	.word	0x00000007
        /*01f4*/ 	.word	0x00000000
        /*01f8*/ 	.short	0x010a
        /*01fa*/ 	.byte	0x3f
	.zero		1


	//   ....[23]....
        /*01fc*/ 	.word	0x000091e0
        /*0200*/ 	.word	0x00000006
        /*0204*/ 	.word	0x00000000
        /*0208*/ 	.short	0x010a
        /*020a*/ 	.byte	0x3f
	.zero		1


	//   ....[24]....
        /*020c*/ 	.word	0x00009270
        /*0210*/ 	.word	0x00000005
        /*0214*/ 	.word	0x00000000
        /*0218*/ 	.short	0x010a
        /*021a*/ 	.byte	0x3f
	.zero		1


	//   ....[25]....
        /*021c*/ 	.word	0x000092d0
        /*0220*/ 	.word	0x00000003
        /*0224*/ 	.word	0x00000000
        /*0228*/ 	.short	0x010a
        /*022a*/ 	.byte	0x3f
	.zero		1


	//   ....[26]....
        /*022c*/ 	.word	0x00009320
        /*0230*/ 	.word	0x00000005
        /*0234*/ 	.word	0x00000000
        /*0238*/ 	.short	0x010a
        /*023a*/ 	.byte	0x3f
	.zero		1


	//   ....[27]....
        /*023c*/ 	.word	0x000093f0
        /*0240*/ 	.word	0x00000017
        /*0244*/ 	.word	0x00000028
        /*0248*/ 	.short	0x010a
        /*024a*/ 	.byte	0x3f
	.zero		1


	//   ....[28]....
        /*024c*/ 	.word	0x000094c0
        /*0250*/ 	.word	0x00000007
        /*0254*/ 	.word	0x00000000
        /*0258*/ 	.short	0x010a
        /*025a*/ 	.byte	0x3f
	.zero		1


	//   ....[29]....
        /*025c*/ 	.word	0x00009510
        /*0260*/ 	.word	0x00000006
        /*0264*/ 	.word	0x00000000
        /*0268*/ 	.short	0x010a
        /*026a*/ 	.byte	0x3f
	.zero		1


	//   ....[30]....
        /*026c*/ 	.word	0x00009560
        /*0270*/ 	.word	0x00000007
        /*0274*/ 	.word	0x00000000
        /*0278*/ 	.short	0x010a
        /*027a*/ 	.byte	0x3f
	.zero		1


	//   ....[31]....
        /*027c*/ 	.word	0x000095b0
        /*0280*/ 	.word	0x00000006
        /*0284*/ 	.word	0x00000000
        /*0288*/ 	.short	0x010a
        /*028a*/ 	.byte	0x3f
	.zero		1


	//----- nvinfo : EIATTR_NUM_MBARRIERS
	.align		4
.L_35:
        /*028c*/ 	.byte	0x03, 0x38
        /*028e*/ 	.short	0x000c


	//----- nvinfo : EIATTR_EXIT_INSTR_OFFSETS
	.align		4
        /*0290*/ 	.byte	0x04, 0x1c
        /*0292*/ 	.short	(.L_37 - .L_36)


	//   ....[0]....
.L_36:
        /*0294*/ 	.word	0x00000a00


	//   ....[1]....
        /*0298*/ 	.word	0x00001220


	//   ....[2]....
        /*029c*/ 	.word	0x00007c30


	//   ....[3]....
        /*02a0*/ 	.word	0x00008190


	//   ....[4]....
        /*02a4*/ 	.word	0x000092c0


	//----- nvinfo : EIATTR_MAX_THREADS
	.align		4
.L_37:
        /*02a8*/ 	.byte	0x04, 0x05
        /*02aa*/ 	.short	(.L_39 - .L_38)
.L_38:
        /*02ac*/ 	.word	0x00000180
        /*02b0*/ 	.word	0x00000001
        /*02b4*/ 	.word	0x00000001


	//----- nvinfo : EIATTR_CRS_STACK_SIZE
	.align		4
.L_39:
        /*02b8*/ 	.byte	0x04, 0x1e
        /*02ba*/ 	.short	(.L_41 - .L_40)
.L_40:
        /*02bc*/ 	.word	0x00000000


	//----- nvinfo : EIATTR_CBANK_PARAM_SIZE
	.align		4
.L_41:
        /*02c0*/ 	.byte	0x03, 0x19
        /*02c2*/ 	.short	0x0470


	//----- nvinfo : EIATTR_PARAM_CBANK
	.align		4
        /*02c4*/ 	.byte	0x04, 0x0a
        /*02c6*/ 	.short	(.L_43 - .L_42)
	.align		4
.L_42:
        /*02c8*/ 	.word	index@(.nv.constant0._ZN7cutlass13device_kernelINS_4gemm6kernel13GemmUniversalIN4cute5tupleIJiiiiEEENS1_10collective13CollectiveMmaINS1_34MainloopSm90TmaGmmaWarpSpecializedILi5ENS5_IJNS4_1CILi2EEENSA_ILi1EEESC_EEENS1_35KernelTmaWarpSpecializedCooperativeEEENS5_IJNSA_ILi256EEENSA_ILi64EEENSA_ILi128EEEEEENS_10bfloat16_tENS5_IJlSC_lEEESK_SL_NS4_8TiledMMAINS4_8MMA_AtomIJNS4_4SM904GMMA27MMA_64x64x16_F32BF16BF16_SSILNSP_5MajorE0ELSR_0ELNSP_7ScaleInE1ELSS_1EEEEEENS4_6LayoutISD_NS5_IJSC_NSA_ILi0EEESW_EEEEENS5_IJNS4_10UnderscoreESZ_SZ_EEEEENS4_13SM90_TMA_LOADENS4_14ComposedLayoutINS4_7SwizzleILi3ELi4ELi3EEENS4_18smem_ptr_flag_bitsILi16EEENSV_INS5_IJNSA_ILi8EEESH_EEENS5_IJSH_SC_EEEEEEEvNS4_8identityENS4_23SM90_TMA_LOAD_MULTICASTES1C_vS1D_EENS_8epilogue10collective6detail29Sm90TmaWarpSpecializedAdapterINS1H_15DefaultEpilogueISK_SL_SL_NS1G_6thread17LinearCombinationISK_Li1EffLNS1L_9ScaleType4KindE0ELNS_15FloatRoundStyleE2ESK_EENS1_15EpilogueDefaultEEEEEvvEEEEvNT_6ParamsE)
        /*02cc*/ 	.short	0x0210
        /*02ce*/ 	.short	0x0470


	//----- nvinfo : EIATTR_SW_WAR
	.align		4
.L_43:
        /*02d0*/ 	.byte	0x04, 0x36
        /*02d2*/ 	.short	(.L_45 - .L_44)
.L_44:
        /*02d4*/ 	.word	0x00000008
.L_45:


//--------------------- .nv.callgraph             --------------------------
	.section	.nv.callgraph,"",@"SHT_CUDA_CALLGRAPH"
	.align	4
	.sectionentsize	8
	.align		4
        /*0000*/ 	.word	0x00000000
	.align		4
        /*0004*/ 	.word	0xffffffff
	.align		4
        /*0008*/ 	.word	index@(_ZN7cutlass13device_kernelINS_4gemm6kernel13GemmUniversalIN4cute5tupleIJiiiiEEENS1_10collective13CollectiveMmaINS1_34MainloopSm90TmaGmmaWarpSpecializedILi5ENS5_IJNS4_1CILi2EEENSA_ILi1EEESC_EEENS1_35KernelTmaWarpSpecializedCooperativeEEENS5_IJNSA_ILi256EEENSA_ILi64EEENSA_ILi128EEEEEENS_10bfloat16_tENS5_IJlSC_lEEESK_SL_NS4_8TiledMMAINS4_8MMA_AtomIJNS4_4SM904GMMA27MMA_64x64x16_F32BF16BF16_SSILNSP_5MajorE0ELSR_0ELNSP_7ScaleInE1ELSS_1EEEEEENS4_6LayoutISD_NS5_IJSC_NSA_ILi0EEESW_EEEEENS5_IJNS4_10UnderscoreESZ_SZ_EEEEENS4_13SM90_TMA_LOADENS4_14ComposedLayoutINS4_7SwizzleILi3ELi4ELi3EEENS4_18smem_ptr_flag_bitsILi16EEENSV_INS5_IJNSA_ILi8EEESH_EEENS5_IJSH_SC_EEEEEEEvNS4_8identityENS4_23SM90_TMA_LOAD_MULTICASTES1C_vS1D_EENS_8epilogue10collective6detail29Sm90TmaWarpSpecializedAdapterINS1H_15DefaultEpilogueISK_SL_SL_NS1G_6thread17LinearCombinationISK_Li1EffLNS1L_9ScaleType4KindE0ELNS_15FloatRoundStyleE2ESK_EENS1_15EpilogueDefaultEEEEEvvEEEEvNT_6ParamsE)
	.align		4
        /*000c*/ 	.word	index@(__assertfail)
	.align		4
        /*0010*/ 	.word	0x00000000
	.align		4
        /*0014*/ 	.word	0xfffffffe
	.align		4
        /*0018*/ 	.word	0x00000000
	.align		4
        /*001c*/ 	.word	0xfffffffd
	.align		4
        /*0020*/ 	.word	0x00000000
	.align		4
        /*0024*/ 	.word	0xfffffffc


//--------------------- .nv.constant4             --------------------------
	.section	.nv.constant4,"a",@progbits
	.align	8
	.align		8
.nv.constant4:
        /*0000*/ 	.dword	__assertfail
	.align		8
        /*0008*/ 	.dword	__unnamed_1
	.align		8
        /*0010*/ 	.dword	_ZN39_INTERNAL_0edb7eea_4_k_cu_d98f95d5_41464cuda3std3__45__cpo5beginE
	.align		8
        /*0018*/ 	.dword	_ZN39_INTERNAL_0edb7eea_4_k_cu_d98f95d5_41464cuda3std3__45__cpo3endE
	.align		8
        /*0020*/ 	.dword	_ZN39_INTERNAL_0edb7eea_4_k_cu_d98f95d5_41464cuda3std3__45__cpo6cbeginE
	.align		8
        /*0028*/ 	.dword	_ZN39_INTERNAL_0edb7eea_4_k_cu_d98f95d5_41464cuda3std3__45__cpo4cendE
	.align		8
        /*0030*/ 	.dword	_ZN39_INTERNAL_0edb7eea_4_k_cu_d98f95d5_41464cuda3std3__441_GLOBAL__N__0edb7eea_4_k_cu_d98f95d5_41466ignoreE
	.align		8
        /*0038*/ 	.dword	_ZN39_INTERNAL_0edb7eea_4_k_cu_d98f95d5_41464cuda3std3__419piecewise_constructE
	.align		8
        /*0040*/ 	.dword	_ZN39_INTERNAL_0edb7eea_4_k_cu_d98f95d5_41464cuda3std3__48in_placeE
	.align		8
        /*0048*/ 	.dword	_ZN39_INTERNAL_0edb7eea_4_k_cu_d98f95d5_41464cuda3std6ranges3__45__cpo4swapE
	.align		8
        /*0050*/ 	.dword	_ZN39_INTERNAL_0edb7eea_4_k_cu_d98f95d5_41464cuda3std6ranges3__45__cpo9iter_moveE
	.align		8
        /*0058*/ 	.dword	_ZN39_INTERNAL_0edb7eea_4_k_cu_d98f95d5_41464cute7productE
	.align		8
        /*0060*/ 	.dword	_ZN39_INTERNAL_0edb7eea_4_k_cu_d98f95d5_41464cute1_E
	.align		8
        /*0068*/ 	.dword	$str$22
	.align		8
        /*0070*/ 	.dword	$str$23


//--------------------- .text._ZN7cutlass13device_kernelINS_4gemm6kernel13GemmUniversalIN4cute5tupleIJiiiiEEENS1_10collective13CollectiveMmaINS1_34MainloopSm90TmaGmmaWarpSpecializedILi5ENS5_IJNS4_1CILi2EEENSA_ILi1EEESC_EEENS1_35KernelTmaWarpSpecializedCooperativeEEENS5_IJNSA_ILi256EEENSA_ILi64EEENSA_ILi128EEEEEENS_10bfloat16_tENS5_IJlSC_lEEESK_SL_NS4_8TiledMMAINS4_8MMA_AtomIJNS4_4SM904GMMA27MMA_64x64x16_F32BF16BF16_SSILNSP_5MajorE0ELSR_0ELNSP_7ScaleInE1ELSS_1EEEEEENS4_6LayoutISD_NS5_IJSC_NSA_ILi0EEESW_EEEEENS5_IJNS4_10UnderscoreESZ_SZ_EEEEENS4_13SM90_TMA_LOADENS4_14ComposedLayoutINS4_7SwizzleILi3ELi4ELi3EEENS4_18smem_ptr_flag_bitsILi16EEENSV_INS5_IJNSA_ILi8EEESH_EEENS5_IJSH_SC_EEEEEEEvNS4_8identityENS4_23SM90_TMA_LOAD_MULTICASTES1C_vS1D_EENS_8epilogue10collective6detail29Sm90TmaWarpSpecializedAdapterINS1H_15DefaultEpilogueISK_SL_SL_NS1G_6thread17LinearCombinationISK_Li1EffLNS1L_9ScaleType4KindE0ELNS_15FloatRoundStyleE2ESK_EENS1_15EpilogueDefaultEEEEEvvEEEEvNT_6ParamsE --------------------------
	.section	.text._ZN7cutlass13device_kernelINS_4gemm6kernel13GemmUniversalIN4cute5tupleIJiiiiEEENS1_10collective13CollectiveMmaINS1_34MainloopSm90TmaGmmaWarpSpecializedILi5ENS5_IJNS4_1CILi2EEENSA_ILi1EEESC_EEENS1_35KernelTmaWarpSpecializedCooperativeEEENS5_IJNSA_ILi256EEENSA_ILi64EEENSA_ILi128EEEEEENS_10bfloat16_tENS5_IJlSC_lEEESK_SL_NS4_8TiledMMAINS4_8MMA_AtomIJNS4_4SM904GMMA27MMA_64x64x16_F32BF16BF16_SSILNSP_5MajorE0ELSR_0ELNSP_7ScaleInE1ELSS_1EEEEEENS4_6LayoutISD_NS5_IJSC_NSA_ILi0EEESW_EEEEENS5_IJNS4_10UnderscoreESZ_SZ_EEEEENS4_13SM90_TMA_LOADENS4_14ComposedLayoutINS4_7SwizzleILi3ELi4ELi3EEENS4_18smem_ptr_flag_bitsILi16EEENSV_INS5_IJNSA_ILi8EEESH_EEENS5_IJSH_SC_EEEEEEEvNS4_8identityENS4_23SM90_TMA_LOAD_MULTICASTES1C_vS1D_EENS_8epilogue10collective6detail29Sm90TmaWarpSpecializedAdapterINS1H_15DefaultEpilogueISK_SL_SL_NS1G_6thread17LinearCombinationISK_Li1EffLNS1L_9ScaleType4KindE0ELNS_15FloatRoundStyleE2ESK_EENS1_15EpilogueDefaultEEEEEvvEEEEvNT_6ParamsE,"ax",@progbits
	.align	128
.text._ZN7cutlass13device_kernelINS_4gemm6kernel13GemmUniversalIN4cute5tupleIJiiiiEEENS1_10collective13CollectiveMmaINS1_34MainloopSm90TmaGmmaWarpSpecializedILi5ENS5_IJNS4_1CILi2EEENSA_ILi1EEESC_EEENS1_35KernelTmaWarpSpecializedCooperativeEEENS5_IJNSA_ILi256EEENSA_ILi64EEENSA_ILi128EEEEEENS_10bfloat16_tENS5_IJlSC_lEEESK_SL_NS4_8TiledMMAINS4_8MMA_AtomIJNS4_4SM904GMMA27MMA_64x64x16_F32BF16BF16_SSILNSP_5MajorE0ELSR_0ELNSP_7ScaleInE1ELSS_1EEEEEENS4_6LayoutISD_NS5_IJSC_NSA_ILi0EEESW_EEEEENS5_IJNS4_10UnderscoreESZ_SZ_EEEEENS4_13SM90_TMA_LOADENS4_14ComposedLayoutINS4_7SwizzleILi3ELi4ELi3EEENS4_18smem_ptr_flag_bitsILi16EEENSV_INS5_IJNSA_ILi8EEESH_EEENS5_IJSH_SC_EEEEEEEvNS4_8identityENS4_23SM90_TMA_LOAD_MULTICASTES1C_vS1D_EENS_8epilogue10collective6detail29Sm90TmaWarpSpecializedAdapterINS1H_15DefaultEpilogueISK_SL_SL_NS1G_6thread17LinearCombinationISK_Li1EffLNS1L_9ScaleType4KindE0ELNS_15FloatRoundStyleE2ESK_EENS1_15EpilogueDefaultEEEEEvvEEEEvNT_6ParamsE:
        .type           _ZN7cutlass13device_kernelINS_4gemm6kernel13GemmUniversalIN4cute5tupleIJiiiiEEENS1_10collective13CollectiveMmaINS1_34MainloopSm90TmaGmmaWarpSpecializedILi5ENS5_IJNS4_1CILi2EEENSA_ILi1EEESC_EEENS1_35KernelTmaWarpSpecializedCooperativeEEENS5_IJNSA_ILi256EEENSA_ILi64EEENSA_ILi128EEEEEENS_10bfloat16_tENS5_IJlSC_lEEESK_SL_NS4_8TiledMMAINS4_8MMA_AtomIJNS4_4SM904GMMA27MMA_64x64x16_F32BF16BF16_SSILNSP_5MajorE0ELSR_0ELNSP_7ScaleInE1ELSS_1EEEEEENS4_6LayoutISD_NS5_IJSC_NSA_ILi0EEESW_EEEEENS5_IJNS4_10UnderscoreESZ_SZ_EEEEENS4_13SM90_TMA_LOADENS4_14ComposedLayoutINS4_7SwizzleILi3ELi4ELi3EEENS4_18smem_ptr_flag_bitsILi16EEENSV_INS5_IJNSA_ILi8EEESH_EEENS5_IJSH_SC_EEEEEEEvNS4_8identityENS4_23SM90_TMA_LOAD_MULTICASTES1C_vS1D_EENS_8epilogue10collective6detail29Sm90TmaWarpSpecializedAdapterINS1H_15DefaultEpilogueISK_SL_SL_NS1G_6thread17LinearCombinationISK_Li1EffLNS1L_9ScaleType4KindE0ELNS_15FloatRoundStyleE2ESK_EENS1_15EpilogueDefaultEEEEEvvEEEEvNT_6ParamsE,@function
        .size           _ZN7cutlass13device_kernelINS_4gemm6kernel13GemmUniversalIN4cute5tupleIJiiiiEEENS1_10collective13CollectiveMmaINS1_34MainloopSm90TmaGmmaWarpSpecializedILi5ENS5_IJNS4_1CILi2EEENSA_ILi1EEESC_EEENS1_35KernelTmaWarpSpecializedCooperativeEEENS5_IJNSA_ILi256EEENSA_ILi64EEENSA_ILi128EEEEEENS_10bfloat16_tENS5_IJlSC_lEEESK_SL_NS4_8TiledMMAINS4_8MMA_AtomIJNS4_4SM904GMMA27MMA_64x64x16_F32BF16BF16_SSILNSP_5MajorE0ELSR_0ELNSP_7ScaleInE1ELSS_1EEEEEENS4_6LayoutISD_NS5_IJSC_NSA_ILi0EEESW_EEEEENS5_IJNS4_10UnderscoreESZ_SZ_EEEEENS4_13SM90_TMA_LOADENS4_14ComposedLayoutINS4_7SwizzleILi3ELi4ELi3EEENS4_18smem_ptr_flag_bitsILi16EEENSV_INS5_IJNSA_ILi8EEESH_EEENS5_IJSH_SC_EEEEEEEvNS4_8identityENS4_23SM90_TMA_LOAD_MULTICASTES1C_vS1D_EENS_8epilogue10collective6detail29Sm90TmaWarpSpecializedAdapterINS1H_15DefaultEpilogueISK_SL_SL_NS1G_6thread17LinearCombinationISK_Li1EffLNS1L_9ScaleType4KindE0ELNS_15FloatRoundStyleE2ESK_EENS1_15EpilogueDefaultEEEEEvvEEEEvNT_6ParamsE,(.L_x_197 - _ZN7cutlass13device_kernelINS_4gemm6kernel13GemmUniversalIN4cute5tupleIJiiiiEEENS1_10collective13CollectiveMmaINS1_34MainloopSm90TmaGmmaWarpSpecializedILi5ENS5_IJNS4_1CILi2EEENSA_ILi1EEESC_EEENS1_35KernelTmaWarpSpecializedCooperativeEEENS5_IJNSA_ILi256EEENSA_ILi64EEENSA_ILi128EEEEEENS_10bfloat16_tENS5_IJlSC_lEEESK_SL_NS4_8TiledMMAINS4_8MMA_AtomIJNS4_4SM904GMMA27MMA_64x64x16_F32BF16BF16_SSILNSP_5MajorE0ELSR_0ELNSP_7ScaleInE1ELSS_1EEEEEENS4_6LayoutISD_NS5_IJSC_NSA_ILi0EEESW_EEEEENS5_IJNS4_10UnderscoreESZ_SZ_EEEEENS4_13SM90_TMA_LOADENS4_14ComposedLayoutINS4_7SwizzleILi3ELi4ELi3EEENS4_18smem_ptr_flag_bitsILi16EEENSV_INS5_IJNSA_ILi8EEESH_EEENS5_IJSH_SC_EEEEEEEvNS4_8identityENS4_23SM90_TMA_LOAD_MULTICASTES1C_vS1D_EENS_8epilogue10collective6detail29Sm90TmaWarpSpecializedAdapterINS1H_15DefaultEpilogueISK_SL_SL_NS1G_6thread17LinearCombinationISK_Li1EffLNS1L_9ScaleType4KindE0ELNS_15FloatRoundStyleE2ESK_EENS1_15EpilogueDefaultEEEEEvvEEEEvNT_6ParamsE)
        .other          _ZN7cutlass13device_kernelINS_4gemm6kernel13GemmUniversalIN4cute5tupleIJiiiiEEENS1_10collective13CollectiveMmaINS1_34MainloopSm90TmaGmmaWarpSpecializedILi5ENS5_IJNS4_1CILi2EEENSA_ILi1EEESC_EEENS1_35KernelTmaWarpSpecializedCooperativeEEENS5_IJNSA_ILi256EEENSA_ILi64EEENSA_ILi128EEEEEENS_10bfloat16_tENS5_IJlSC_lEEESK_SL_NS4_8TiledMMAINS4_8MMA_AtomIJNS4_4SM904GMMA27MMA_64x64x16_F32BF16BF16_SSILNSP_5MajorE0ELSR_0ELNSP_7ScaleInE1ELSS_1EEEEEENS4_6LayoutISD_NS5_IJSC_NSA_ILi0EEESW_EEEEENS5_IJNS4_10UnderscoreESZ_SZ_EEEEENS4_13SM90_TMA_LOADENS4_14ComposedLayoutINS4_7SwizzleILi3ELi4ELi3EEENS4_18smem_ptr_flag_bitsILi16EEENSV_INS5_IJNSA_ILi8EEESH_EEENS5_IJSH_SC_EEEEEEEvNS4_8identityENS4_23SM90_TMA_LOAD_MULTICASTES1C_vS1D_EENS_8epilogue10collective6detail29Sm90TmaWarpSpecializedAdapterINS1H_15DefaultEpilogueISK_SL_SL_NS1G_6thread17LinearCombinationISK_Li1EffLNS1L_9ScaleType4KindE0ELNS_15FloatRoundStyleE2ESK_EENS1_15EpilogueDefaultEEEEEvvEEEEvNT_6ParamsE,@"STO_CUDA_ENTRY STV_DEFAULT"
_ZN7cutlass13device_kernelINS_4gemm6kernel13GemmUniversalIN4cute5tupleIJiiiiEEENS1_10collective13CollectiveMmaINS1_34MainloopSm90TmaGmmaWarpSpecializedILi5ENS5_IJNS4_1CILi2EEENSA_ILi1EEESC_EEENS1_35KernelTmaWarpSpecializedCooperativeEEENS5_IJNSA_ILi256EEENSA_ILi64EEENSA_ILi128EEEEEENS_10bfloat16_tENS5_IJlSC_lEEESK_SL_NS4_8TiledMMAINS4_8MMA_AtomIJNS4_4SM904GMMA27MMA_64x64x16_F32BF16BF16_SSILNSP_5MajorE0ELSR_0ELNSP_7ScaleInE1ELSS_1EEEEEENS4_6LayoutISD_NS5_IJSC_NSA_ILi0EEESW_EEEEENS5_IJNS4_10UnderscoreESZ_SZ_EEEEENS4_13SM90_TMA_LOADENS4_14ComposedLayoutINS4_7SwizzleILi3ELi4ELi3EEENS4_18smem_ptr_flag_bitsILi16EEENSV_INS5_IJNSA_ILi8EEESH_EEENS5_IJSH_SC_EEEEEEEvNS4_8identityENS4_23SM90_TMA_LOAD_MULTICASTES1C_vS1D_EENS_8epilogue10collective6detail29Sm90TmaWarpSpecializedAdapterINS1H_15DefaultEpilogueISK_SL_SL_NS1G_6thread17LinearCombinationISK_Li1EffLNS1L_9ScaleType4KindE0ELNS_15FloatRoundStyleE2ESK_EENS1_15EpilogueDefaultEEEEEvvEEEEvNT_6ParamsE:
[----:B------:R-:W0:Y:S01]  /*0000*/  LDC R1, c[0x0][0x28] ;  /* 0x00000a00ff017b82 */ /* 0x000e220000000800 */
[----:B------:R-:W1:Y:S01]  /*0010*/  S2R R98, SR_TID.X ;  /* 0x0000000000627919 */ /* 0x000e620000002100 */
[----:B------:R-:W-:Y:S01]  /*0020*/  ELECT P0, URZ, PT ;  /* 0x00000000003f782f */ /* 0x000fe20003800000 */
[----:B------:R-:W-:Y:S01]  /*0030*/  BSSY B0, `(.L_x_0) ;  /* 0x000000f000007945 */ /* 0x000fe20003800000 */
[--C-:B-1----:R-:W-:Y:S02]  /*0040*/  SHF.R.U32.HI R0, RZ, 0x5, R98.reuse ;  /* 0x00000005ff007819 */ /* 0x102fe40000011662 */
[----:B------:R-:W-:-:S03]  /*0050*/  SHF.R.U32.HI R7, RZ, 0x7, R98 ;  /* 0x00000007ff077819 */ /* 0x000fc60000011662 */
[----:B------:R-:W1:Y:S04]  /*0060*/  SHFL.IDX PT, R3, R0, RZ, 0x1f ;  /* 0x00001fff00037589 */ /* 0x000e6800000e0000 */
[----:B------:R2:W3:Y:S01]  /*0070*/  SHFL.IDX PT, R2, R7, RZ, 0x1f ;  /* 0x00001fff07027589 */ /* 0x0004e200000e0000 */
[----:B-1----:R-:W-:-:S13]  /*0080*/  ISETP.NE.OR P0, PT, R3, RZ, !P0 ;  /* 0x000000ff0300720c */ /* 0x002fda0004705670 */
[----:B0-23--:R-:W-:Y:S05]  /*0090*/  @P0 BRA `(.L_x_1) ;  /* 0x0000000000200947 */ /* 0x00dfea0003800000 */
[----:B------:R-:W-:Y:S02]  /*00a0*/  ULDC.64 UR4, c[0x0][0x198] ;  /* 0x0000660000047ab9 */ /* 0x000fe40000000a00 */
[----:B------:R-:W-:Y:S02]  /*00b0*/  UIADD3 UR6, UP0, UR4, 0xf0, URZ ;  /* 0x000000f004067890 */ /* 0x000fe4000ff1e03f */
[----:B------:R-:W-:Y:S02]  /*00c0*/  UIADD3 UR4, UP1, UR4, 0x1f0, URZ ;  /* 0x000001f004047890 */ /* 0x000fe4000ff3e03f */
[----:B------:R-:W-:Y:S02]  /*00d0*/  UIADD3.X UR7, URZ, UR5, URZ, UP0, !UPT ;  /* 0x000000053f077290 */ /* 0x000fe400087fe43f */
[----:B------:R-:W-:-:S07]  /*00e0*/  UIADD3.X UR5, URZ, UR5, URZ, UP1, !UPT ;  /* 0x000000053f057290 */ /* 0x000fce0008ffe43f */
[----:B------:R0:W-:Y:S02]  /*00f0*/  UTMACCTL.PF [UR6] ;  /* 0x00000000060079b9 */ /* 0x0001e40008040000 */
[----:B------:R0:W-:Y:S02]  /*0100*/  UTMACCTL.PF [UR4] ;  /* 0x00000000040079b9 */ /* 0x0001e40008040000 */
[----:B0-----:R-:W-:Y:S01]  /*0110*/  NOP ;  /* 0x0000000000007918 */ /* 0x001fe20000000000 */
.L_x_1:
[----:B------:R-:W-:Y:S05]  /*0120*/  BSYNC B0 ;  /* 0x0000000000007941 */ /* 0x000fea0003800000 */
.L_x_0:
[----:B------:R-:W0:Y:S02]  /*0130*/  SHFL.IDX PT, R5, R0, RZ, 0x1f ;  /* 0x00001fff00057589 */ /* 0x000e2400000e0000 */
[----:B0-----:R-:W-:-:S13]  /*0140*/  ISETP.NE.AND P0, PT, R5, RZ, PT ;  /* 0x000000ff0500720c */ /* 0x001fda0003f05270 */
[----:B------:R-:W-:Y:S05]  /*0150*/  @P0 BRA `(.L_x_2) ;  /* 0x0000000000600947 */ /* 0x000fea0003800000 */
[----:B------:R-:W0:Y:S01]  /*0160*/  S2UR UR8, SR_CgaCtaId ;  /* 0x00000000000879c3 */ /* 0x000e220000008800 */
[----:B------:R-:W-:Y:S01]  /*0170*/  UMOV UR4, 0x400 ;  /* 0x0000040000047882 */ /* 0x000fe20000000000 */
[----:B------:R-:W-:Y:S01]  /*0180*/  UMOV UR5, 0x1 ;  /* 0x0000000100057882 */ /* 0x000fe20000000000 */
[----:B------:R-:W-:Y:S01]  /*0190*/  UMOV UR6, 0x4 ;  /* 0x0000000400067882 */ /* 0x000fe20000000000 */
[----:B------:R-:W-:Y:S01]  /*01a0*/  ELECT P0, URZ, PT ;  /* 0x00000000003f782f */ /* 0x000fe20003800000 */
[----:B------:R-:W-:-:S04]  /*01b0*/  UIADD3 UR6, -UR6, 0x100000, URZ ;  /* 0x0010000006067890 */ /* 0x000fc8000fffe13f */
[----:B------:R-:W-:Y:S02]  /*01c0*/  USHF.L.U32 UR7, UR6, 0xb, URZ ;  /* 0x0000000b06077899 */ /* 0x000fe4000800063f */
[----:B------:R-:W-:Y:S02]  /*01d0*/  USHF.L.U32 UR6, UR6, 0x1, URZ ;  /* 0x0000000106067899 */ /* 0x000fe4000800063f */
[----:B0-----:R-:W-:Y:S02]  /*01e0*/  ULEA UR8, UR8, UR4, 0x18 ;  /* 0x0000000408087291 */ /* 0x001fe4000f8ec03f */
[----:B------:R-:W-:-:S04]  /*01f0*/  UIADD3 UR4, -UR5, 0x100000, URZ ;  /* 0x0010000005047890 */ /* 0x000fc8000fffe13f */
[----:B------:R-:W-:Y:S02]  /*0200*/  USHF.L.U32 UR5, UR4, 0xb, URZ ;  /* 0x0000000b04057899 */ /* 0x000fe4000800063f */
[----:B------:R-:W-:Y:S01]  /*0210*/  USHF.L.U32 UR4, UR4, 0x1, URZ ;  /* 0x0000000104047899 */ /* 0x000fe2000800063f */
[----:B------:R-:W0:Y:S11]  /*0220*/  FENCE.VIEW.ASYNC.S ;  /* 0x00000000000073c6 */ /* 0x000e360000000000 */
[----:B0-----:R0:W1:Y:S01]  /*0230*/  SYNCS.EXCH.64 URZ, [UR8], UR4 ;  /* 0x00000004083f75b2 */ /* 0x0010620008000100 */
[----:B------:R0:W2:Y:S01]  /*0240*/  SYNCS.EXCH.64 URZ, [UR8+0x28], UR6 ;  /* 0x00002806083f75b2 */ /* 0x0000a20008000100 */
[----:B------:R0:W3:Y:S01]  /*0250*/  SYNCS.EXCH.64 URZ, [UR8+0x8], UR4 ;  /* 0x00000804083f75b2 */ /* 0x0000e20008000100 */
[----:B------:R0:W4:Y:S01]  /*0260*/  SYNCS.EXCH.64 URZ, [UR8+0x30], UR6 ;  /* 0x00003006083f75b2 */ /* 0x0001220008000100 */
[----:B------:R0:W0:Y:S01]  /*0270*/  SYNCS.EXCH.64 URZ, [UR8+0x10], UR4 ;  /* 0x00001004083f75b2 */ /* 0x0000220008000100 */
[----:B------:R0:W0:Y:S01]  /*0280*/  SYNCS.EXCH.64 URZ, [UR8+0x38], UR6 ;  /* 0x00003806083f75b2 */ /* 0x0000220008000100 */
[----:B------:R0:W0:Y:S01]  /*0290*/  SYNCS.EXCH.64 URZ, [UR8+0x18], UR4 ;  /* 0x00001804083f75b2 */ /* 0x0000220008000100 */
[----:B------:R0:W0:Y:S01]  /*02a0*/  SYNCS.EXCH.64 URZ, [UR8+0x40], UR6 ;  /* 0x00004006083f75b2 */ /* 0x0000220008000100 */
[----:B------:R0:W0:Y:S01]  /*02b0*/  SYNCS.EXCH.64 URZ, [UR8+0x20], UR4 ;  /* 0x00002004083f75b2 */ /* 0x0000220008000100 */
[----:B------:R0:W0:Y:S01]  /*02c0*/  SYNCS.EXCH.64 URZ, [UR8+0x48], UR6 ;  /* 0x00004806083f75b2 */ /* 0x0000220008000100 */
[----:B------:R-:W-:Y:S01]  /*02d0*/  NOP ;  /* 0x0000000000007918 */ /* 0x000fe20000000000 */
.L_x_2:
[----:B------:R-:W-:Y:S01]  /*02e0*/  SHF.R.S32.HI R9, RZ, 0x1f, R98 ;  /* 0x0000001fff097819 */ /* 0x000fe20000011462 */
[----:B------:R-:W5:Y:S01]  /*02f0*/  SHFL.IDX PT, R0, R0, RZ, 0x1f ;  /* 0x00001fff00007589 */ /* 0x000f6200000e0000 */
[----:B0-----:R-:W0:Y:S01]  /*0300*/  S2UR UR8, SR_CTAID.X ;  /* 0x00000000000879c3 */ /* 0x001e220000002500 */
[----:B------:R-:W-:Y:S02]  /*0310*/  ELECT P0, URZ, PT ;  /* 0x00000000003f782f */ /* 0x000fe40003800000 */
[----:B------:R-:W-:Y:S01]  /*0320*/  LEA.HI R9, R9, R98, RZ, 0x7 ;  /* 0x0000006209097211 */ /* 0x000fe200078f38ff */
[----:B------:R-:W1:Y:S01]  /*0330*/  S2R R4, SR_CTAID.Y ;  /* 0x0000000000047919 */ /* 0x000e620000002600 */
[----:B------:R-:W-:Y:S01]  /*0340*/  SHF.R.S32.HI R6, RZ, 0x1f, R5 ;  /* 0x0000001fff067819 */ /* 0x000fe20000011405 */
[----:B------:R-:W-:Y:S01]  /*0350*/  ULDC UR4, c[0x0][0x150] ;  /* 0x0000540000047ab9 */ /* 0x000fe20000000800 */
[----:B------:R-:W-:Y:S01]  /*0360*/  LOP3.LUT R9, R9, 0xffffff80, RZ, 0xc0, !PT ;  /* 0xffffff8009097812 */ /* 0x000fe200078ec0ff */
[----:B------:R-:W-:Y:S01]  /*0370*/  NOP ;  /* 0x0000000000007918 */ /* 0x000fe20000000000 */
[----:B------:R-:W-:Y:S01]  /*0380*/  LEA.HI R6, R6, R5, RZ, 0x2 ;  /* 0x0000000506067211 */ /* 0x000fe200078f10ff */
[----:B------:R-:W2:Y:S01]  /*0390*/  LDC R11, c[0x0][0x144] ;  /* 0x00005100ff0b7b82 */ /* 0x000ea20000000800 */
[----:B------:R-:W-:Y:S01]  /*03a0*/  NOP ;  /* 0x0000000000007918 */ /* 0x000fe20000000000 */
[----:B------:R-:W-:Y:S01]  /*03b0*/  IMAD.IADD R8, R98, 0x1, -R9 ;  /* 0x0000000162087824 */ /* 0x000fe200078e0a09 */
[----:B------:R-:W-:Y:S01]  /*03c0*/  LOP3.LUT R6, R6, 0x3ffffffc, RZ, 0xc0, !PT ;  /* 0x3ffffffc06067812 */ /* 0x000fe200078ec0ff */
[----:B------:R-:W-:Y:S01]  /*03d0*/  IMAD.MOV.U32 R22, RZ, RZ, 0x1 ;  /* 0x00000001ff167424 */ /* 0x000fe200078e00ff */
[----:B------:R-:W-:-:S02]  /*03e0*/  ISETP.NE.AND P3, PT, R2, RZ, PT ;  /* 0x000000ff0200720c */ /* 0x000fc40003f65270 */
[----:B------:R-:W-:Y:S01]  /*03f0*/  SHF.R.S32.HI R9, RZ, 0x1f, R8 ;  /* 0x0000001fff097819 */ /* 0x000fe20000011408 */
[----:B------:R-:W-:Y:S01]  /*0400*/  IMAD.IADD R6, R5, 0x1, -R6 ;  /* 0x0000000105067824 */ /* 0x000fe200078e0a06 */
[----:B------:R-:W3:Y:S02]  /*0410*/  LDC R13, c[0x0][0x140] ;  /* 0x00005000ff0d7b82 */ /* 0x000ee40000000800 */
[----:B------:R-:W-:Y:S02]  /*0420*/  LEA.HI R9, R9, R8, RZ, 0x3 ;  /* 0x0000000809097211 */ /* 0x000fe400078f18ff */
[----:B-----5:R-:W-:Y:S02]  /*0430*/  ISETP.NE.OR P0, PT, R0, RZ, !P0 ;  /* 0x000000ff0000720c */ /* 0x020fe40004705670 */
[----:B------:R-:W-:Y:S02]  /*0440*/  SHF.R.S32.HI R0, RZ, 0x3, R9 ;  /* 0x00000003ff007819 */ /* 0x000fe40000011409 */
[----:B0-----:R-:W-:-:S02]  /*0450*/  I2FP.F32.U32 R10, UR8 ;  /* 0x00000008000a7c45 */ /* 0x001fc40008201000 */
[----:B------:R-:W-:-:S03]  /*0460*/  SHF.R.S32.HI R9, RZ, 0x1f, R9 ;  /* 0x0000001fff097819 */ /* 0x000fc60000011409 */
[----:B------:R-:W-:Y:S01]  /*0470*/  FMUL R10, R10, UR4 ;  /* 0x000000040a0a7c20 */ /* 0x000fe20008400000 */
[----:B------:R-:W-:Y:S01]  /*0480*/  LEA.HI R9, R9, R0, RZ, 0x2 ;  /* 0x0000000009097211 */ /* 0x000fe200078f10ff */
[----:B------:R-:W-:Y:S01]  /*0490*/  ULDC UR4, c[0x0][0x154] ;  /* 0x0000550000047ab9 */ /* 0x000fe20000000800 */
[----:B-1----:R-:W-:Y:S01]  /*04a0*/  I2FP.F32.U32 R12, R4 ;  /* 0x00000004000c7245 */ /* 0x002fe20000201000 */
[----:B------:R-:W-:Y:S01]  /*04b0*/  VOTEU.ALL UP0, P0 ;  /* 0x00000000003f7886 */ /* 0x000fe20000000000 */
[----:B------:R-:W-:Y:S01]  /*04c0*/  LOP3.LUT R9, R9, 0xfffffffc, RZ, 0xc0, !PT ;  /* 0xfffffffc09097812 */ /* 0x000fe200078ec0ff */
[----:B------:R-:W0:Y:S01]  /*04d0*/  F2I.U32.TRUNC.NTZ R10, R10 ;  /* 0x0000000a000a7305 */ /* 0x000e22000020f000 */
[----:B------:R-:W-:Y:S01]  /*04e0*/  VOTEU.ALL UP1, P0 ;  /* 0x00000000003f7886 */ /* 0x000fe20000020000 */
[----:B------:R-:W-:Y:S01]  /*04f0*/  FMUL R12, R12, UR4 ;  /* 0x000000040c0c7c20 */ /* 0x000fe20008400000 */
[----:B------:R-:W1:Y:S01]  /*0500*/  @!UP0 S2UR UR7, SR_CgaCtaId ;  /* 0x00000000000789c3 */ /* 0x000e620000008800 */
[----:B------:R-:W-:Y:S01]  /*0510*/  IMAD.IADD R9, R0, 0x1, -R9 ;  /* 0x0000000100097824 */ /* 0x000fe200078e0a09 */
[----:B------:R-:W-:Y:S01]  /*0520*/  SHF.R.S32.HI R0, RZ, 0x1f, R3 ;  /* 0x0000001fff007819 */ /* 0x000fe20000011403 */
[----:B------:R-:W-:Y:S01]  /*0530*/  UMOV UR4, 0x20 ;  /* 0x0000002000047882 */ /* 0x000fe20000000000 */
[----:B------:R-:W-:Y:S01]  /*0540*/  @!UP0 UMOV UR6, 0x400 ;  /* 0x0000040000068882 */ /* 0x000fe20000000000 */
[----:B------:R-:W-:Y:S01]  /*0550*/  IMAD R19, R6, 0x4, R9 ;  /* 0x0000000406137824 */ /* 0x000fe200078e0209 */
[----:B------:R-:W5:Y:S01]  /*0560*/  F2I.U32.TRUNC.NTZ R12, R12 ;  /* 0x0000000c000c7305 */ /* 0x000f62000020f000 */
[----:B------:R-:W-:Y:S01]  /*0570*/  LEA.HI R0, R0, R3, RZ, 0x2 ;  /* 0x0000000300007211 */ /* 0x000fe200078f10ff */
[----:B------:R-:W4:Y:S01]  /*0580*/  LDC R9, c[0x0][0x148] ;  /* 0x00005200ff097b82 */ /* 0x000f220000000800 */
[----:B------:R-:W-:-:S04]  /*0590*/  @!UP0 UIADD3 UR4, -UR4, 0x100000, URZ ;  /* 0x0010000004048890 */ /* 0x000fc8000fffe13f */
[----:B------:R-:W-:Y:S02]  /*05a0*/  @!UP0 USHF.L.U32 UR5, UR4, 0xb, URZ ;  /* 0x0000000b04058899 */ /* 0x000fe4000800063f */
[----:B------:R-:W-:Y:S01]  /*05b0*/  @!UP0 USHF.L.U32 UR4, UR4, 0x1, URZ ;  /* 0x0000000104048899 */ /* 0x000fe2000800063f */
[----:B------:R-:W-:Y:S01]  /*05c0*/  LEA.HI R6, R19, R19, RZ, 0x1 ;  /* 0x0000001313067211 */ /* 0x000fe200078f08ff */
[----:B0-----:R-:W-:Y:S01]  /*05d0*/  IMAD.MOV R14, RZ, RZ, -R10 ;  /* 0x000000ffff0e7224 */ /* 0x001fe200078e0a0a */
[----:B------:R-:W-:Y:S02]  /*05e0*/  LOP3.LUT R0, R0, 0xfffffffc, RZ, 0xc0, !PT ;  /* 0xfffffffc00007812 */ /* 0x000fe400078ec0ff */
[----:B------:R-:W-:Y:S01]  /*05f0*/  LOP3.LUT R10, R6, 0xfffffffe, RZ, 0xc0, !PT ;  /* 0xfffffffe060a7812 */ /* 0x000fe200078ec0ff */
[----:B--2---:R-:W-:Y:S01]  /*0600*/  IMAD R6, R11, R14, UR8 ;  /* 0x000000080b067e24 */ /* 0x004fe2000f8e020e */
[----:B---3--:R-:W-:Y:S01]  /*0610*/  ISETP.EQ.U32.AND P2, PT, R13, 0x1, PT ;  /* 0x000000010d00780c */ /* 0x008fe20003f42070 */
[----:B------:R-:W-:-:S02]  /*0620*/  IMAD.IADD R3, R3, 0x1, -R0 ;  /* 0x0000000103037824 */ /* 0x000fc400078e0a00 */
[C---:B------:R-:W-:Y:S02]  /*0630*/  IMAD.IADD R11, R19.reuse, 0x1, -R10 ;  /* 0x00000001130b7824 */ /* 0x040fe400078e0a0a */
[----:B------:R-:W-:Y:S01]  /*0640*/  IMAD.SHL.U32 R10, R19, 0x4, RZ ;  /* 0x00000004130a7824 */ /* 0x000fe200078e00ff */
[----:B------:R-:W-:Y:S01]  /*0650*/  ISETP.NE.AND P1, PT, R3, 0x3, PT ;  /* 0x000000030300780c */ /* 0x000fe20003f25270 */
[----:B-----5:R-:W-:Y:S01]  /*0660*/  IMAD.MOV R24, RZ, RZ, -R12 ;  /* 0x000000ffff187224 */ /* 0x020fe200078e0a0c */
[----:B------:R-:W-:Y:S01]  /*0670*/  ISETP.NE.AND P4, PT, R11, R6, PT ;  /* 0x000000060b00720c */ /* 0x000fe20003f85270 */
[----:B-1----:R-:W-:Y:S01]  /*0680*/  @!UP0 ULEA UR6, UR7, UR6, 0x18 ;  /* 0x0000000607068291 */ /* 0x002fe2000f8ec03f */
[----:B------:R-:W-:Y:S01]  /*0690*/  LOP3.LUT R19, R19, 0xc, R10, 0x78, !PT ;  /* 0x0000000c13137812 */ /* 0x000fe200078e780a */
[----:B------:R-:W-:Y:S01]  /*06a0*/  VOTEU.ALL UP0, P0 ;  /* 0x00000000003f7886 */ /* 0x000fe20000000000 */
[----:B------:R-:W-:Y:S01]  /*06b0*/  LOP3.LUT P0, RZ, R8, 0x7, RZ, 0xc0, !PT ;  /* 0x0000000708ff7812 */ /* 0x000fe2000780c0ff */
[----:B------:R-:W-:Y:S01]  /*06c0*/  VIADD R8, R2, 0xffffffff ;  /* 0xffffffff02087836 */ /* 0x000fe20000000000 */
[----:B------:R-:W-:Y:S01]  /*06d0*/  ISETP.EQ.OR P1, PT, R3, RZ, !P1 ;  /* 0x000000ff0300720c */ /* 0x000fe20004f22670 */
[----:B----4-:R-:W-:Y:S01]  /*06e0*/  IMAD R11, R9, R24, R4 ;  /* 0x00000018090b7224 */ /* 0x010fe200078e0204 */
[----:B------:R-:W-:-:S02]  /*06f0*/  ISETP.LT.U32.AND P0, PT, R19, 0x2, !P0 ;  /* 0x000000021300780c */ /* 0x000fc40004701070 */
[----:B------:R-:W-:Y:S02]  /*0700*/  ISETP.EQ.AND P1, PT, R2, RZ, P1 ;  /* 0x000000ff0200720c */ /* 0x000fe40000f22270 */
[----:B------:R-:W-:Y:S01]  /*0710*/  ISETP.GE.U32.AND P6, PT, R8, 0x2, PT ;  /* 0x000000020800780c */ /* 0x000fe20003fc6070 */
[----:B------:R-:W0:Y:S02]  /*0720*/  FENCE.VIEW.ASYNC.S ;  /* 0x00000000000073c6 */ /* 0x000e240000000000 */
[----:B0-----:R0:W1:Y:S01]  /*0730*/  @!UP0 SYNCS.EXCH.64 URZ, [UR6+0x60], UR4 ;  /* 0x00006004063f85b2 */ /* 0x0010620008000100 */
[----:B------:R-:W-:Y:S02]  /*0740*/  @P4 LEA.HI R0, R19, R19, RZ, 0x1 ;  /* 0x0000001313004211 */ /* 0x000fe400078f08ff */
[----:B------:R-:W-:Y:S02]  /*0750*/  SEL R18, RZ, 0x1, !P1 ;  /* 0x00000001ff127807 */ /* 0x000fe40004800000 */
[----:B------:R-:W-:-:S02]  /*0760*/  @P4 SHF.R.S32.HI R0, RZ, 0x1, R0 ;  /* 0x00000001ff004819 */ /* 0x000fc40000011400 */
[----:B------:R-:W-:Y:S02]  /*0770*/  SEL R18, R18, 0x2, P6 ;  /* 0x0000000212127807 */ /* 0x000fe40003000000 */
[----:B------:R-:W-:Y:S02]  /*0780*/  @P4 ISETP.NE.AND P5, PT, R0, R11, PT ;  /* 0x0000000b0000420c */ /* 0x000fe40003fa5270 */
[----:B------:R-:W-:Y:S02]  /*0790*/  SEL R11, RZ, 0x1, !P0 ;  /* 0x00000001ff0b7807 */ /* 0x000fe40004000000 */
[----:B------:R-:W-:Y:S02]  /*07a0*/  @P4 SEL R22, RZ, 0x1, P5 ;  /* 0x00000001ff164807 */ /* 0x000fe40002800000 */
[----:B------:R-:W-:Y:S01]  /*07b0*/  LOP3.LUT R0, R98, 0x7f, RZ, 0xc0, !PT ;  /* 0x0000007f62007812 */ /* 0x000fe200078ec0ff */
[----:B------:R0:W2:Y:S01]  /*07c0*/  @!UP1 SYNCS.EXCH.64 URZ, [UR6+0x68], UR4 ;  /* 0x00006804063f95b2 */ /* 0x0000a20008000100 */
[----:B------:R-:W-:Y:S01]  /*07d0*/  LOP3.LUT R22, R22, R11, RZ, 0xc0, !PT ;  /* 0x0000000b16167212 */ /* 0x000fe200078ec0ff */
[----:B------:R-:W-:Y:S01]  /*07e0*/  NOP ;  /* 0x0000000000007918 */ /* 0x000fe20000000000 */
[----:B------:R-:W-:Y:S05]  /*07f0*/  @!P2 BRA `(.L_x_3) ;  /* 0x000000000008a947 */ /* 0x000fea0003800000 */
[----:B-12---:R-:W-:Y:S01]  /*0800*/  UCGABAR_ARV ;  /* 0x00000000000079c7 */ /* 0x006fe20008000000 */
[----:B------:R-:W-:Y:S05]  /*0810*/  BRA `(.L_x_4) ;  /* 0x0000000000047947 */ /* 0x000fea0003800000 */
.L_x_3:
[----:B-12---:R-:W-:Y:S01]  /*0820*/  NOP ;  /* 0x0000000000007918 */ /* 0x006fe20000000000 */
.L_x_4:
[----:B------:R-:W1:Y:S01]  /*0830*/  LDC R2, c[0x0][0x65c] ;  /* 0x00019700ff027b82 */ /* 0x000e620000000800 */
[----:B------:R-:W-:Y:S01]  /*0840*/  LOP3.LUT R5, R5, 0xfffff7ff, RZ, 0xc0, !PT ;  /* 0xfffff7ff05057812 */ /* 0x000fe200078ec0ff */
[----:B------:R-:W-:Y:S02]  /*0850*/  IMAD.U32 R10, RZ, RZ, UR8 ;  /* 0x00000008ff0a7e24 */ /* 0x000fe4000f8e00ff */
[----:B------:R-:W-:Y:S01]  /*0860*/  IMAD.MOV.U32 R11, RZ, RZ, RZ ;  /* 0x000000ffff0b7224 */ /* 0x000fe200078e00ff */
[----:B-1----:R-:W-:-:S13]  /*0870*/  ISETP.NE.AND P1, PT, R2, 0x1, PT ;  /* 0x000000010200780c */ /* 0x002fda0003f25270 */
[----:B------:R-:W1:Y:S01]  /*0880*/  @P1 LDC R17, c[0x0][0x10] ;  /* 0x00000400ff111b82 */ /* 0x000e620000000800 */
[----:B------:R-:W-:Y:S01]  /*0890*/  @P1 LOP3.LUT R5, R5, 0x800, RZ, 0xfc, !PT ;  /* 0x0000080005051812 */ /* 0x000fe200078efcff */
[----:B------:R-:W-:Y:S02]  /*08a0*/  @P1 IMAD.MOV.U32 R5, RZ, RZ, RZ ;  /* 0x000000ffff051224 */ /* 0x000fe400078e00ff */
[----:B------:R-:W-:-:S04]  /*08b0*/  @P1 IMAD.MOV.U32 R15, RZ, RZ, RZ ;  /* 0x000000ffff0f1224 */ /* 0x000fc800078e00ff */
[----:B------:R-:W2:Y:S01]  /*08c0*/  @!P1 LDC R13, c[0x0][0xc] ;  /* 0x00000300ff0d9b82 */ /* 0x000ea20000000800 */
[----:B0-----:R-:W-:Y:S01]  /*08d0*/  ULDC UR4, c[0x0][0xc] ;  /* 0x0000030000047ab9 */ /* 0x001fe20000000800 */
[----:B------:R-:W-:Y:S01]  /*08e0*/  ULDC UR5, c[0x0][0x10] ;  /* 0x0000040000057ab9 */ /* 0x000fe20000000800 */
[----:B------:R-:W-:Y:S01]  /*08f0*/  ULDC UR6, c[0x0][0x14] ;  /* 0x0000050000067ab9 */ /* 0x000fe20000000800 */
[----:B------:R-:W-:-:S04]  /*0900*/  UIMAD.WIDE.U32 UR4, UR4, UR5, URZ ;  /* 0x00000005040472a5 */ /* 0x000fc8000f8e003f */
[----:B------:R-:W-:Y:S02]  /*0910*/  UIMAD.WIDE.U32 UR38, UR4, UR6, URZ ;  /* 0x00000006042672a5 */ /* 0x000fe4000f8e003f */
[----:B------:R-:W-:-:S04]  /*0920*/  UIMAD UR41, UR5, UR6, URZ ;  /* 0x00000006052972a4 */ /* 0x000fc8000f8e023f */
[----:B------:R-:W-:Y:S01]  /*0930*/  UIADD3 UR41, UR39, UR41, URZ ;  /* 0x0000002927297290 */ /* 0x000fe2000fffe03f */
[----:B-1----:R-:W-:-:S04]  /*0940*/  @P1 IMAD.WIDE.U32 R16, R17, UR8, R4 ;  /* 0x0000000811101c25 */ /* 0x002fc8000f8e0004 */
[----:B------:R-:W-:Y:S02]  /*0950*/  @P1 IMAD.IADD R17, R17, 0x1, R15 ;  /* 0x0000000111111824 */ /* 0x000fe400078e020f */
[----:B--2---:R-:W-:-:S04]  /*0960*/  @!P1 IMAD.WIDE.U32 R10, R4, R13, R10 ;  /* 0x0000000d040a9225 */ /* 0x004fc800078e000a */
[----:B------:R-:W-:Y:S02]  /*0970*/  @!P1 IMAD.MOV.U32 R16, RZ, RZ, R10 ;  /* 0x000000ffff109224 */ /* 0x000fe400078e000a */
[----:B------:R-:W-:Y:S01]  /*0980*/  @!P1 IMAD.MOV.U32 R17, RZ, RZ, R11 ;  /* 0x000000ffff119224 */ /* 0x000fe200078e000b */
[----:B------:R-:W-:Y:S06]  /*0990*/  @!P2 BRA `(.L_x_5) ;  /* 0x00000000000ca947 */ /* 0x000fec0003800000 */
[----:B------:R-:W-:Y:S01]  /*09a0*/  UCGABAR_WAIT ;  /* 0x0000000000007dc7 */ /* 0x000fe20008000000 */
[----:B------:R-:W-:Y:S01]  /*09b0*/  CCTL.IVALL ;  /* 0x00000000ff00798f */ /* 0x000fe20002000000 */
[----:B------:R-:W-:Y:S05]  /*09c0*/  BRA `(.L_x_6) ;  /* 0x0000000000047947 */ /* 0x000fea0003800000 */
.L_x_5:
[----:B------:R-:W-:Y:S06]  /*09d0*/  BAR.SYNC.DEFER_BLOCKING 0x0 ;  /* 0x0000000000007b1d */ /* 0x000fec0000010000 */
.L_x_6:
[----:B------:R-:W-:Y:S05]  /*09e0*/  @!P3 BRA `(.L_x_7) ;  /* 0x000000700094b947 */ /* 0x000fea0003800000 */
[----:B------:R-:W-:-:S13]  /*09f0*/  ISETP.GT.U32.AND P0, PT, R8, 0x1, PT ;  /* 0x000000010800780c */ /* 0x000fda0003f04070 */
[----:B------:R-:W-:Y:S05]  /*0a00*/  @P0 EXIT ;  /* 0x000000000000094d */ /* 0x000fea0003800000 */
[----:B------:R-:W-:Y:S01]  /*0a10*/  ULDC.64 UR4, c[0x0][0x650] ;  /* 0x0001940000047ab9 */ /* 0x000fe20000000a00 */
[----:B------:R-:W-:Y:S01]  /*0a20*/  PRMT R3, RZ, 0x7610, R3 ;  /* 0x00007610ff037816 */ /* 0x000fe20000000003 */
[----:B------:R-:W-:Y:S01]  /*0a30*/  IMAD.MOV.U32 R111, RZ, RZ, -0x1 ;  /* 0xffffffffff6f7424 */ /* 0x000fe200078e00ff */
[----:B------:R-:W-:Y:S01]  /*0a40*/  ISETP.GE.U32.AND P0, PT, R16, UR4, PT ;  /* 0x0000000410007c0c */ /* 0x000fe2000bf06070 */
[----:B------:R-:W-:Y:S02]  /*0a50*/  IMAD.MOV.U32 R103, RZ, RZ, -0x1 ;  /* 0xffffffffff677424 */ /* 0x000fe400078e00ff */
[----:B------:R-:W-:Y:S01]  /*0a60*/  IMAD.MOV.U32 R23, RZ, RZ, -0x1 ;  /* 0xffffffffff177424 */ /* 0x000fe200078e00ff */
[----:B------:R-:W-:-:S13]  /*0a70*/  ISETP.GE.U32.AND.EX P0, PT, R17, UR5, PT, P0 ;  /* 0x0000000511007c0c */ /* 0x000fda000bf06100 */
[----:B------:R-:W-:Y:S05]  /*0a80*/  @P0 BRA `(.L_x_8) ;  /* 0x00000004002c0947 */ /* 0x000fea0003800000 */
[----:B------:R-:W0:Y:S01]  /*0a90*/  LDC.64 R26, c[0x0][0x628] ;  /* 0x00018a00ff1a7b82 */ /* 0x000e220000000a00 */
[----:B------:R-:W-:Y:S02]  /*0aa0*/  IMAD.MOV.U32 R10, RZ, RZ, R16 ;  /* 0x000000ffff0a7224 */ /* 0x000fe400078e0010 */
[----:B------:R-:W-:-:S05]  /*0ab0*/  IMAD.MOV.U32 R11, RZ, RZ, R17 ;  /* 0x000000ffff0b7224 */ /* 0x000fca00078e0011 */
[----:B------:R-:W1:Y:S08]  /*0ac0*/  LDC R8, c[0x0][0x630] ;  /* 0x00018c00ff087b82 */ /* 0x000e700000000800 */
[----:B------:R-:W2:Y:S01]  /*0ad0*/  LDC.64 R28, c[0x0][0x620] ;  /* 0x00018800ff1c7b82 */ /* 0x000ea20000000a00 */
[----:B0-----:R-:W-:-:S04]  /*0ae0*/  ISETP.NE.U32.AND P0, PT, R26, RZ, PT ;  /* 0x000000ff1a00720c */ /* 0x001fc80003f05070 */
[----:B------:R-:W-:-:S13]  /*0af0*/  ISETP.NE.AND.EX P0, PT, R27, RZ, PT, P0 ;  /* 0x000000ff1b00720c */ /* 0x000fda0003f05300 */
[----:B-12---:R-:W-:Y:S05]  /*0b00*/  @!P0 BRA `(.L_x_9) ;  /* 0x0000000000288947 */ /* 0x006fea0003800000 */
[----:B------:R-:W0:Y:S02]  /*0b10*/  LDC R3, c[0x0][0x634] ;  /* 0x00018d00ff037b82 */ /* 0x000e240000000800 */
[----:B0-----:R-:W-:-:S05]  /*0b20*/  IADD3 R3, P0, R16, R3, RZ ;  /* 0x0000000310037210 */ /* 0x001fca0007f1e0ff */
[----:B------:R-:W-:-:S04]  /*0b30*/  IMAD.X R21, RZ, RZ, R17, P0 ;  /* 0x000000ffff157224 */ /* 0x000fc800000e0611 */
[----:B------:R-:W-:-:S04]  /*0b40*/  IMAD.WIDE.U32 R10, R21, R26, RZ ;  /* 0x0000001a150a7225 */ /* 0x000fc800078e00ff */
[----:B------:R-:W-:-:S04]  /*0b50*/  IMAD.WIDE.U32 R12, P0, R3, R27, R10 ;  /* 0x0000001b030c7225 */ /* 0x000fc8000780000a */
[----:B------:R-:W-:-:S04]  /*0b60*/  IMAD.WIDE.U32 R10, R3, R26, RZ ;  /* 0x0000001a030a7225 */ /* 0x000fc800078e00ff */
[----:B------:R-:W-:Y:S01]  /*0b70*/  IMAD.X R15, RZ, RZ, RZ, P0 ;  /* 0x000000ffff0f7224 */ /* 0x000fe200000e06ff */
[----:B------:R-:W-:Y:S01]  /*0b80*/  IADD3 RZ, P0, R11, R12, RZ ;  /* 0x0000000c0bff7210 */ /* 0x000fe20007f1e0ff */
[----:B------:R-:W-:-:S04]  /*0b90*/  IMAD.MOV.U32 R14, RZ, RZ, R13 ;  /* 0x000000ffff0e7224 */ /* 0x000fc800078e000d */
[----:B------:R-:W-:-:S08]  /*0ba0*/  IMAD.WIDE.U32.X R10, R21, R27, R14, P0 ;  /* 0x0000001b150a7225 */ /* 0x000fd000000e040e */
.L_x_9:
[----:B------:R-:W0:Y:S01]  /*0bb0*/  LDC.64 R32, c[0x0][0x640] ;  /* 0x00019000ff207b82 */ /* 0x000e220000000a00 */
[--C-:B------:R-:W-:Y:S01]  /*0bc0*/  SHF.R.U64 R27, R10, R8, R11.reuse ;  /* 0x000000080a1b7219 */ /* 0x100fe2000000120b */
[----:B------:R-:W-:Y:S01]  /*0bd0*/  IMAD R31, R9, R24, R4 ;  /* 0x00000018091f7224 */ /* 0x000fe200078e0204 */
[----:B------:R-:W-:Y:S01]  /*0be0*/  SHF.R.U32.HI R3, RZ, R8, R11 ;  /* 0x00000008ff037219 */ /* 0x000fe2000001160b */
[----:B------:R-:W-:Y:S01]  /*0bf0*/  IMAD.MOV.U32 R23, RZ, RZ, 0x1 ;  /* 0x00000001ff177424 */ /* 0x000fe200078e00ff */
[----:B------:R-:W-:-:S03]  /*0c00*/  IADD3 R5, P0, RZ, -R27, RZ ;  /* 0x8000001bff057210 */ /* 0x000fc60007f1e0ff */
[----:B------:R-:W1:Y:S02]  /*0c10*/  LDC R12, c[0x0][0x618] ;  /* 0x00018600ff0c7b82 */ /* 0x000e640000000800 */
[----:B------:R-:W-:Y:S02]  /*0c20*/  IMAD.X R3, RZ, RZ, ~R3, P0 ;  /* 0x000000ffff037224 */ /* 0x000fe400000e0e03 */
[----:B------:R-:W-:-:S04]  /*0c30*/  IMAD.WIDE.U32 R10, R5, R28, R16 ;  /* 0x0000001c050a7225 */ /* 0x000fc800078e0010 */
[----:B------:R-:W2:Y:S01]  /*0c40*/  LDC R20, c[0x0][0x608] ;  /* 0x00018200ff147b82 */ /* 0x000ea20000000800 */
[----:B------:R-:W-:Y:S02]  /*0c50*/  IMAD R8, R3, R28, RZ ;  /* 0x0000001c03087224 */ /* 0x000fe400078e02ff */
[----:B------:R-:W-:Y:S02]  /*0c60*/  IMAD.MOV.U32 R3, RZ, RZ, -0x1 ;  /* 0xffffffffff037424 */ /* 0x000fe400078e00ff */
[----:B------:R-:W-:-:S03]  /*0c70*/  IMAD R5, R5, R29, R8 ;  /* 0x0000001d05057224 */ /* 0x000fc600078e0208 */
[----:B------:R-:W3:Y:S01]  /*0c80*/  LDC R30, c[0x0][0x658] ;  /* 0x00019600ff1e7b82 */ /* 0x000ee20000000800 */
[----:B------:R-:W-:Y:S01]  /*0c90*/  IMAD.IADD R5, R11, 0x1, R5 ;  /* 0x000000010b057824 */ /* 0x000fe200078e0205 */
[----:B0-----:R-:W-:-:S04]  /*0ca0*/  ISETP.NE.U32.AND P0, PT, R32, RZ, PT ;  /* 0x000000ff2000720c */ /* 0x001fc80003f05070 */
[----:B------:R-:W-:Y:S02]  /*0cb0*/  ISETP.NE.AND.EX P0, PT, R33, RZ, PT, P0 ;  /* 0x000000ff2100720c */ /* 0x000fe40003f05300 */
[----:B------:R-:W0:Y:S01]  /*0cc0*/  LDC R26, c[0x0][0x600] ;  /* 0x00018000ff1a7b82 */ /* 0x000e220000000800 */
[-CC-:B-1----:R-:W-:Y:S02]  /*0cd0*/  SHF.R.U64 R14, R10, R12.reuse, R5.reuse ;  /* 0x0000000c0a0e7219 */ /* 0x182fe40000001205 */
[----:B------:R-:W-:-:S05]  /*0ce0*/  SHF.R.U32.HI R5, RZ, R12, R5 ;  /* 0x0000000cff057219 */ /* 0x000fca0000011605 */
[----:B------:R-:W1:Y:S01]  /*0cf0*/  LDC R15, c[0x0][0x648] ;  /* 0x00019200ff0f7b82 */ /* 0x000e620000000800 */
[-CC-:B--2---:R-:W-:Y:S02]  /*0d00*/  SHF.R.U64 R29, R14, R20.reuse, R5.reuse ;  /* 0x000000140e1d7219 */ /* 0x184fe40000001205 */
[----:B------:R-:W-:-:S05]  /*0d10*/  SHF.R.U32.HI R5, RZ, R20, R5 ;  /* 0x00000014ff057219 */ /* 0x000fca0000011605 */
[----:B------:R-:W2:Y:S01]  /*0d20*/  LDC R21, c[0x0][0x638] ;  /* 0x00018e00ff157b82 */ /* 0x000ea20000000800 */
[-CC-:B---3--:R-:W-:Y:S02]  /*0d30*/  SHF.R.U64 R20, R29, R30.reuse, R5.reuse ;  /* 0x0000001e1d147219 */ /* 0x188fe40000001205 */
[-C--:B------:R-:W-:Y:S02]  /*0d40*/  SHF.L.U32 R3, R3, R30.reuse, RZ ;  /* 0x0000001e03037219 */ /* 0x080fe400000006ff */
[----:B------:R-:W-:Y:S01]  /*0d50*/  SHF.R.U32.HI R5, RZ, R30, R5 ;  /* 0x0000001eff057219 */ /* 0x000fe20000011605 */
[----:B------:R-:W-:Y:S01]  /*0d60*/  IMAD.MOV.U32 R4, RZ, RZ, R20 ;  /* 0x000000ffff047224 */ /* 0x000fe200078e0014 */
[----:B------:R-:W-:Y:S01]  /*0d70*/  LOP3.LUT R12, RZ, R3, RZ, 0x33, !PT ;  /* 0x00000003ff0c7212 */ /* 0x000fe200078e33ff */
[----:B------:R-:W3:Y:S01]  /*0d80*/  LDC R25, c[0x0][0x610] ;  /* 0x00018400ff197b82 */ /* 0x000ee20000000800 */
[----:B------:R-:W-:Y:S05]  /*0d90*/  @!P0 BRA `(.L_x_10) ;  /* 0x0000000000288947 */ /* 0x000fea0003800000 */
[----:B------:R-:W4:Y:S02]  /*0da0*/  LDC R3, c[0x0][0x64c] ;  /* 0x00019300ff037b82 */ /* 0x000f240000000800 */
[----:B----4-:R-:W-:-:S05]  /*0db0*/  IADD3 R3, P0, R20, R3, RZ ;  /* 0x0000000314037210 */ /* 0x010fca0007f1e0ff */
        /* <DEDUP_REMOVED lines=8> */
.L_x_10:
[----:B-1----:R-:W-:Y:S01]  /*0e40*/  SHF.R.U64 R4, R4, R15, R5 ;  /* 0x0000000f04047219 */ /* 0x002fe20000001205 */
[----:B0-----:R-:W-:Y:S01]  /*0e50*/  VIADD R5, R26, 0xffffffff ;  /* 0xffffffff1a057836 */ /* 0x001fe20000000000 */
[----:B------:R-:W-:Y:S01]  /*0e60*/  SHF.L.U32 R3, R23, R30, RZ ;  /* 0x0000001e17037219 */ /* 0x000fe200000006ff */
[----:B------:R-:W-:Y:S01]  /*0e70*/  IMAD.MOV.U32 R23, RZ, RZ, R27 ;  /* 0x000000ffff177224 */ /* 0x000fe200078e001b */
[----:B------:R-:W-:Y:S01]  /*0e80*/  LOP3.LUT R12, R29, R12, RZ, 0xc0, !PT ;  /* 0x0000000c1d0c7212 */ /* 0x000fe200078ec0ff */
[----:B------:R-:W-:Y:S01]  /*0e90*/  IMAD.MOV R8, RZ, RZ, -R4 ;  /* 0x000000ffff087224 */ /* 0x000fe200078e0a04 */
[----:B------:R-:W-:Y:S02]  /*0ea0*/  SEL R6, R6, R31, !P1 ;  /* 0x0000001f06067207 */ /* 0x000fe40004800000 */
[----:B------:R-:W-:Y:S01]  /*0eb0*/  LOP3.LUT R5, R14, R5, RZ, 0xc0, !PT ;  /* 0x000000050e057212 */ /* 0x000fe200078ec0ff */
[----:B------:R-:W-:Y:S02]  /*0ec0*/  IMAD R9, R3, R4, R12 ;  /* 0x0000000403097224 */ /* 0x000fe400078e020c */
[----:B--2---:R-:W-:-:S02]  /*0ed0*/  IMAD R3, R8, R21, R20 ;  /* 0x0000001508037224 */ /* 0x004fc400078e0214 */
[----:B---3--:R-:W-:Y:S02]  /*0ee0*/  IMAD R6, R9, R25, R6 ;  /* 0x0000001909067224 */ /* 0x008fe400078e0206 */
[----:B------:R-:W-:Y:S02]  /*0ef0*/  IMAD R111, R3, R26, R5 ;  /* 0x0000001a036f7224 */ /* 0x000fe400078e0205 */
[----:B------:R-:W-:-:S03]  /*0f00*/  IMAD.MOV.U32 R4, RZ, RZ, 0x1 ;  /* 0x00000001ff047424 */ /* 0x000fc600078e00ff */
[----:B------:R-:W-:Y:S02]  /*0f10*/  SEL R103, R111, R6, !P1 ;  /* 0x000000066f677207 */ /* 0x000fe40004800000 */
[----:B------:R-:W-:Y:S02]  /*0f20*/  PRMT R3, R4, 0x7610, R3 ;  /* 0x0000761004037816 */ /* 0x000fe40000000003 */
[----:B------:R-:W-:-:S07]  /*0f30*/  SEL R111, R6, R111, !P1 ;  /* 0x0000006f066f7207 */ /* 0x000fce0004800000 */
.L_x_8:
[----:B------:R-:W-:-:S08]  /*0f40*/  NOP ;  /* 0x0000000000007918 */ /* 0x000fd00000000000 */
[----:B------:R-:W0:Y:S02]  /*0f50*/  USETMAXREG.TRY_ALLOC.CTAPOOL UP0, 0xe8 ;  /* 0x000000e8000079c8 */ /* 0x000e240008000600 */
[----:B0-----:R-:W-:-:S13]  /*0f60*/  PLOP3.LUT P0, PT, PT, PT, UP0, 0x80, 0x0 ;  /* 0x000000000000781c */ /* 0x001fda0003f0f008 */
[----:B------:R-:W-:Y:S05]  /*0f70*/  @!P0 BRA `(.L_x_8) ;  /* 0xfffffffc00f08947 */ /* 0x000fea000383ffff */
[----:B------:R-:W-:Y:S01]  /*0f80*/  ULDC.64 UR4, c[0x0][0x598] ;  /* 0x0001660000047ab9 */ /* 0x000fe20000000a00 */
[----:B------:R-:W-:Y:S01]  /*0f90*/  ULDC.64 UR36, c[0x0][0x208] ;  /* 0x0000820000247ab9 */ /* 0x000fe20000000a00 */
[----:B------:R-:W-:-:S04]  /*0fa0*/  ISETP.NE.U32.AND P0, PT, RZ, UR4, PT ;  /* 0x00000004ff007c0c */ /* 0x000fc8000bf05070 */
[----:B------:R-:W-:-:S13]  /*0fb0*/  ISETP.NE.AND.EX P0, PT, RZ, UR5, PT, P0 ;  /* 0x00000005ff007c0c */ /* 0x000fda000bf05300 */
[----:B------:R-:W-:Y:S05]  /*0fc0*/  @!P0 BRA `(.L_x_11) ;  /* 0x00000000001c8947 */ /* 0x000fea0003800000 */
[----:B------:R-:W0:Y:S02]  /*0fd0*/  LDC.64 R4, c[0x0][0x598] ;  /* 0x00016600ff047b82 */ /* 0x000e240000000a00 */
[----:B0-----:R-:W2:Y:S02]  /*0fe0*/  LDG.E.64 R4, desc[UR36][R4.64] ;  /* 0x0000002404047981 */ /* 0x001ea4000c1e1b00 */
[----:B--2---:R-:W-:-:S04]  /*0ff0*/  ISETP.NE.U32.AND P0, PT, R4, RZ, PT ;  /* 0x000000ff0400720c */ /* 0x004fc80003f05070 */
[----:B------:R-:W-:-:S13]  /*1000*/  ISETP.NE.AND.EX P0, PT, R5, RZ, PT, P0 ;  /* 0x000000ff0500720c */ /* 0x000fda0003f05300 */
[----:B------:R-:W-:Y:S05]  /*1010*/  @!P0 BRA `(.L_x_11) ;  /* 0x0000000000088947 */ /* 0x000fea0003800000 */
[----:B------:R0:W5:Y:S01]  /*1020*/  LD.E R90, desc[UR36][R4.64] ;  /* 0x00000024045a7980 */ /* 0x000162000c101900 */
[----:B------:R-:W-:Y:S05]  /*1030*/  BRA `(.L_x_12) ;  /* 0x0000000000247947 */ /* 0x000fea0003800000 */
.L_x_11:
[----:B------:R-:W-:Y:S02]  /*1040*/  ULDC.64 UR4, c[0x0][0x588] ;  /* 0x0001620000047ab9 */ /* 0x000fe40000000a00 */
[----:B------:R-:W-:-:S04]  /*1050*/  ISETP.NE.U32.AND P0, PT, RZ, UR4, PT ;  /* 0x00000004ff007c0c */ /* 0x000fc8000bf05070 */
[----:B------:R-:W-:-:S13]  /*1060*/  ISETP.NE.AND.EX P0, PT, RZ, UR5, PT, P0 ;  /* 0x00000005ff007c0c */ /* 0x000fda000bf05300 */
[----:B------:R-:W-:Y:S05]  /*1070*/  @!P0 BRA `(.L_x_13) ;  /* 0x00000000000c8947 */ /* 0x000fea0003800000 */
[----:B------:R-:W0:Y:S02]  /*1080*/  LDC.64 R90, c[0x0][0x588] ;  /* 0x00016200ff5a7b82 */ /* 0x000e240000000a00 */
[----:B0-----:R1:W5:Y:S01]  /*1090*/  LDG.E R90, desc[UR36][R90.64] ;  /* 0x000000245a5a7981 */ /* 0x001362000c1e1900 */
[----:B------:R-:W-:Y:S05]  /*10a0*/  BRA `(.L_x_12) ;  /* 0x0000000000087947 */ /* 0x000fea0003800000 */
.L_x_13:
[----:B------:R-:W-:Y:S02]  /*10b0*/  ULDC UR4, c[0x0][0x580] ;  /* 0x0001600000047ab9 */ /* 0x000fe40000000800 */
[----:B------:R-:W-:-:S07]  /*10c0*/  IMAD.U32 R90, RZ, RZ, UR4 ;  /* 0x00000004ff5a7e24 */ /* 0x000fce000f8e00ff */
.L_x_12:
[----:B------:R-:W-:Y:S02]  /*10d0*/  ULDC.64 UR4, c[0x0][0x5a0] ;  /* 0x0001680000047ab9 */ /* 0x000fe40000000a00 */
[----:B------:R-:W-:-:S04]  /*10e0*/  ISETP.NE.U32.AND P0, PT, RZ, UR4, PT ;  /* 0x00000004ff007c0c */ /* 0x000fc8000bf05070 */
[----:B------:R-:W-:-:S13]  /*10f0*/  ISETP.NE.AND.EX P0, PT, RZ, UR5, PT, P0 ;  /* 0x00000005ff007c0c */ /* 0x000fda000bf05300 */
[----:B------:R-:W-:Y:S05]  /*1100*/  @!P0 BRA `(.L_x_14) ;  /* 0x00000000001c8947 */ /* 0x000fea0003800000 */
[----:B0-----:R-:W0:Y:S02]  /*1110*/  LDC.64 R4, c[0x0][0x5a0] ;  /* 0x00016800ff047b82 */ /* 0x001e240000000a00 */
[----:B0-----:R-:W2:Y:S02]  /*1120*/  LDG.E.64 R4, desc[UR36][R4.64] ;  /* 0x0000002404047981 */ /* 0x001ea4000c1e1b00 */
[----:B--2---:R-:W-:-:S04]  /*1130*/  ISETP.NE.U32.AND P0, PT, R4, RZ, PT ;  /* 0x000000ff0400720c */ /* 0x004fc80003f05070 */
[----:B------:R-:W-:-:S13]  /*1140*/  ISETP.NE.AND.EX P0, PT, R5, RZ, PT, P0 ;  /* 0x000000ff0500720c */ /* 0x000fda0003f05300 */
[----:B------:R-:W-:Y:S05]  /*1150*/  @!P0 BRA `(.L_x_14) ;  /* 0x0000000000088947 */ /* 0x000fea0003800000 */
[----:B-1----:R0:W5:Y:S01]  /*1160*/  LD.E R91, desc[UR36][R4.64] ;  /* 0x00000024045b7980 */ /* 0x002162000c101900 */
[----:B------:R-:W-:Y:S05]  /*1170*/  BRA `(.L_x_15) ;  /* 0x0000000000247947 */ /* 0x000fea0003800000 */
.L_x_14:
[----:B------:R-:W-:Y:S02]  /*1180*/  ULDC.64 UR4, c[0x0][0x590] ;  /* 0x0001640000047ab9 */ /* 0x000fe40000000a00 */
[----:B------:R-:W-:-:S04]  /*1190*/  ISETP.NE.U32.AND P0, PT, RZ, UR4, PT ;  /* 0x00000004ff007c0c */ /* 0x000fc8000bf05070 */
[----:B------:R-:W-:-:S13]  /*11a0*/  ISETP.NE.AND.EX P0, PT, RZ, UR5, PT, P0 ;  /* 0x00000005ff007c0c */ /* 0x000fda000bf05300 */
[----:B------:R-:W-:Y:S05]  /*11b0*/  @!P0 BRA `(.L_x_16) ;  /* 0x00000000000c8947 */ /* 0x000fea0003800000 */
[----:B0-----:R-:W1:Y:S02]  /*11c0*/  LDC.64 R4, c[0x0][0x590] ;  /* 0x00016400ff047b82 */ /* 0x001e640000000a00 */
[----:B-1----:R1:W5:Y:S01]  /*11d0*/  LDG.E R91, desc[UR36][R4.64] ;  /* 0x00000024045b7981 */ /* 0x002362000c1e1900 */
[----:B------:R-:W-:Y:S05]  /*11e0*/  BRA `(.L_x_15) ;  /* 0x0000000000087947 */ /* 0x000fea0003800000 */
.L_x_16:
[----:B------:R-:W-:Y:S02]  /*11f0*/  ULDC UR4, c[0x0][0x584] ;  /* 0x0001610000047ab9 */ /* 0x000fe40000000800 */
[----:B-1----:R-:W-:-:S07]  /*1200*/  IMAD.U32 R91, RZ, RZ, UR4 ;  /* 0x00000004ff5b7e24 */ /* 0x002fce000f8e00ff */
.L_x_15:
[----:B------:R-:W-:-:S13]  /*1210*/  LOP3.LUT P0, RZ, R3, 0xff, RZ, 0xc0, !PT ;  /* 0x000000ff03ff7812 */ /* 0x000fda000780c0ff */
[----:B------:R-:W-:Y:S05]  /*1220*/  @!P0 EXIT ;  /* 0x000000000000894d */ /* 0x000fea0003800000 */
[----:B------:R-:W2:Y:S01]  /*1230*/  LDC R93, c[0x0][0x658] ;  /* 0x00019600ff5d7b82 */ /* 0x000ea20000000800 */
[----:B------:R-:W-:Y:S01]  /*1240*/  LOP3.LUT R7, R7, 0x1, RZ, 0xc0, !PT ;  /* 0x0000000107077812 */ /* 0x000fe200078ec0ff */
[----:B------:R-:W-:Y:S01]  /*1250*/  ULDC.64 UR6, c[0x0][0x288] ;  /* 0x0000a20000067ab9 */ /* 0x000fe20000000a00 */
[----:B------:R-:W-:Y:S01]  /*1260*/  SHF.R.U32.HI R3, RZ, 0x2, R98 ;  /* 0x00000002ff037819 */ /* 0x000fe20000011662 */
[----:B------:R-:W-:Y:S01]  /*1270*/  UIADD3 UR4, UR7, 0x7f, URZ ;  /* 0x0000007f07047890 */ /* 0x000fe2000fffe03f */
[----:B------:R-:W-:Y:S01]  /*1280*/  SHF.R.U32.HI R0, RZ, 0x1, R0 ;  /* 0x00000001ff007819 */ /* 0x000fe20000011600 */
[----:B------:R-:W-:Y:S01]  /*1290*/  IMAD.SHL.U32 R88, R7, 0x40, RZ ;  /* 0x0000004007587824 */ /* 0x000fe200078e00ff */
[----:B------:R-:W-:Y:S01]  /*12a0*/  LOP3.LUT R3, R3, 0x7, RZ, 0xc0, !PT ;  /* 0x0000000703037812 */ /* 0x000fe200078ec0ff */
[----:B------:R-:W3:Y:S01]  /*12b0*/  LDC.64 R96, c[0x0][0x5c8] ;  /* 0x00017200ff607b82 */ /* 0x000ee20000000a00 */
[----:B------:R-:W-:Y:S01]  /*12c0*/  USHF.R.S32.HI UR5, URZ, 0x1f, UR4 ;  /* 0x0000001f3f057899 */ /* 0x000fe20008011404 */
[----:B------:R-:W-:Y:S01]  /*12d0*/  LOP3.LUT R0, R0, 0x30, RZ, 0xc0, !PT ;  /* 0x0000003000007812 */ /* 0x000fe200078ec0ff */
[----:B------:R-:W-:Y:S01]  /*12e0*/  IMAD.MOV.U32 R6, RZ, RZ, 0x1 ;  /* 0x00000001ff067424 */ /* 0x000fe200078e00ff */
[--C-:B------:R-:W-:Y:S01]  /*12f0*/  LOP3.LUT R88, R88, 0x40, R3.reuse, 0xe2, !PT ;  /* 0x0000004058587812 */ /* 0x100fe200078ee203 */
[----:B------:R-:W-:Y:S01]  /*1300*/  ULEA.HI UR5, UR5, UR4, URZ, 0x7 ;  /* 0x0000000405057291 */ /* 0x000fe2000f8f383f */
[-C--:B01----:R-:W-:Y:S01]  /*1310*/  IADD3 R4, RZ, -R0.reuse, -R3 ;  /* 0x80000000ff047210 */ /* 0x083fe20007ffe803 */
[----:B------:R-:W-:Y:S01]  /*1320*/  IMAD.U32 R5, RZ, RZ, UR6 ;  /* 0x00000006ff057e24 */ /* 0x000fe2000f8e00ff */
[----:B------:R-:W0:Y:S01]  /*1330*/  LDC R100, c[0x0][0x600] ;  /* 0x00018000ff647b82 */ /* 0x000e220000000800 */
[----:B------:R-:W-:Y:S01]  /*1340*/  LOP3.LUT R88, R88, R0, RZ, 0xfc, !PT ;  /* 0x0000000058587212 */ /* 0x000fe200078efcff */
[----:B------:R-:W-:Y:S01]  /*1350*/  IMAD.MOV.U32 R0, RZ, RZ, -0x1 ;  /* 0xffffffffff007424 */ /* 0x000fe200078e00ff */
[----:B------:R-:W-:Y:S01]  /*1360*/  USHF.R.S32.HI UR43, URZ, 0x7, UR5 ;  /* 0x000000073f2b7899 */ /* 0x000fe20008011405 */
[C---:B------:R-:W-:Y:S01]  /*1370*/  LOP3.LUT R92, R98.reuse, 0x3, RZ, 0xc0, !PT ;  /* 0x00000003625c7812 */ /* 0x040fe200078ec0ff */
[----:B------:R-:W-:Y:S01]  /*1380*/  IMAD R4, R7, -0x40, R4 ;  /* 0xffffffc007047824 */ /* 0x000fe200078e0204 */
[----:B------:R-:W-:Y:S01]  /*1390*/  LOP3.LUT R99, R98, 0x80, RZ, 0xc0, !PT ;  /* 0x0000008062637812 */ /* 0x000fe200078ec0ff */
[----:B------:R-:W-:Y:S01]  /*13a0*/  UISETP.LT.AND UP0, UPT, UR43, 0x1, UPT ;  /* 0x000000012b00788c */ /* 0x000fe2000bf01270 */
[-C--:B--2---:R-:W-:Y:S01]  /*13b0*/  SHF.L.U32 R0, R0, R93.reuse, RZ ;  /* 0x0000005d00007219 */ /* 0x084fe200000006ff */
[----:B------:R-:W-:Y:S01]  /*13c0*/  ULDC UR4, c[0x0][0x284] ;  /* 0x0000a10000047ab9 */ /* 0x000fe20000000800 */
[----:B------:R-:W-:Y:S01]  /*13d0*/  IMAD R92, R92, -0x2, R5 ;  /* 0xfffffffe5c5c7824 */ /* 0x000fe200078e0205 */
[----:B------:R-:W-:Y:S01]  /*13e0*/  USEL UR44, UR43, 0x1, UP0 ;  /* 0x000000012b2c7887 */ /* 0x000fe20008000000 */
[----:B------:R-:W-:Y:S01]  /*13f0*/  SHF.L.U32 R93, R6, R93, RZ ;  /* 0x0000005d065d7219 */ /* 0x000fe200000006ff */
[----:B------:R-:W-:Y:S01]  /*1400*/  IMAD.SHL.U32 R98, R98, 0x2, RZ ;  /* 0x0000000262627824 */ /* 0x000fe200078e00ff */
[----:B------:R-:W-:Y:S01]  /*1410*/  LOP3.LUT R118, R18, 0x1, RZ, 0xfc, !PT ;  /* 0x0000000112767812 */ /* 0x000fe200078efcff */
[----:B------:R-:W-:Y:S01]  /*1420*/  VIADD R102, R4, UR4 ;  /* 0x0000000404667c36 */ /* 0x000fe20008000000 */
[C-C-:B---3--:R-:W-:Y:S01]  /*1430*/  SHF.L.U64.HI R94, R96.reuse, 0x7, R97.reuse ;  /* 0x00000007605e7819 */ /* 0x148fe20000010261 */
[----:B------:R-:W-:Y:S01]  /*1440*/  IMAD.MOV.U32 R89, RZ, RZ, RZ ;  /* 0x000000ffff597224 */ /* 0x000fe200078e00ff */
[C---:B------:R-:W-:Y:S01]  /*1450*/  SHF.L.U64.HI R95, R96.reuse, 0x3, R97 ;  /* 0x00000003605f7819 */ /* 0x040fe20000010261 */
[C---:B------:R-:W-:Y:S01]  /*1460*/  IMAD.SHL.U32 R97, R96.reuse, 0x80, RZ ;  /* 0x0000008060617824 */ /* 0x040fe200078e00ff */
[----:B------:R-:W-:Y:S01]  /*1470*/  SHF.R.U32.HI R99, RZ, 0x7, R99 ;  /* 0x00000007ff637819 */ /* 0x000fe20000011663 */
[----:B------:R-:W-:Y:S01]  /*1480*/  IMAD.SHL.U32 R96, R96, 0x8, RZ ;  /* 0x0000000860607824 */ /* 0x000fe200078e00ff */
[----:B------:R-:W-:Y:S01]  /*1490*/  LOP3.LUT R101, RZ, R0, RZ, 0x33, !PT ;  /* 0x00000000ff657212 */ /* 0x000fe200078e33ff */
[----:B------:R-:W-:Y:S01]  /*14a0*/  UIADD3 UR44, UR43, -UR44, URZ ;  /* 0x8000002c2b2c7290 */ /* 0x000fe2000fffe03f */
[----:B0-----:R-:W-:Y:S01]  /*14b0*/  VIADD R100, R100, 0xffffffff ;  /* 0xffffffff64647836 */ /* 0x001fe20000000000 */
[----:B------:R-:W-:Y:S01]  /*14c0*/  UMOV UR40, URZ ;  /* 0x0000003f00287c82 */ /* 0x000fe20008000000 */
[----:B------:R-:W-:-:S09]  /*14d0*/  UMOV UR42, URZ ;  /* 0x0000003f002a7c82 */ /* 0x000fd20008000000 */
.L_x_160:
[----:B0-----:R-:W0:Y:S01]  /*14e0*/  SHFL.IDX PT, R0, R99, RZ, 0x1f ;  /* 0x00001fff63007589 */ /* 0x001e2200000e0000 */
[----:B-1----:R-:W1:Y:S01]  /*14f0*/  S2UR UR7, SR_CgaCtaId ;  /* 0x00000000000779c3 */ /* 0x002e620000008800 */
[----:B------:R-:W-:Y:S01]  /*1500*/  UMOV UR6, 0x400 ;  /* 0x0000040000067882 */ /* 0x000fe20000000000 */
[----:B0-----:R-:W-:Y:S01]  /*1510*/  R2UR UR4, R0 ;  /* 0x00000000000472ca */ /* 0x001fe200000e0000 */
[----:B-1----:R-:W-:-:S12]  /*1520*/  ULEA UR6, UR7, UR6, 0x18 ;  /* 0x0000000607067291 */ /* 0x002fd8000f8ec03f */
[----:B------:R-:W-:-:S04]  /*1530*/  ULEA.HI UR5, UR4, UR4, URZ, 0x1 ;  /* 0x0000000404057291 */ /* 0x000fc8000f8f083f */
[----:B------:R-:W-:-:S04]  /*1540*/  ULOP3.LUT UR5, UR5, 0x7fffe, URZ, 0xc0, !UPT ;  /* 0x0007fffe05057892 */ /* 0x000fc8000f8ec03f */
[----:B------:R-:W-:-:S03]  /*1550*/  UIADD3 UR5, UR4, -UR5, URZ ;  /* 0x8000000504057290 */ /* 0x000fc6000fffe03f */
[----:B------:R-:W-:Y:S01]  /*1560*/  ULDC UR4, c[0x0][0x28c] ;  /* 0x0000a30000047ab9 */ /* 0x000fe20000000800 */
[----:B------:R-:W-:Y:S01]  /*1570*/  ULEA UR5, UR5, UR6, 0xd ;  /* 0x0000000605057291 */ /* 0x000fe2000f8e683f */
[----:B------:R-:W-:-:S03]  /*1580*/  ISETP.LT.AND P0, PT, RZ, UR4, PT ;  /* 0x00000004ff007c0c */ /* 0x000fc6000bf01270 */
[----:B------:R-:W-:-:S04]  /*1590*/  UIADD3 UR5, UR5, 0x100, URZ ;  /* 0x0000010005057890 */ /* 0x000fc8000fffe03f */
[----:B------:R-:W-:-:S04]  /*15a0*/  USHF.R.U32.HI UR5, URZ, 0x4, UR5 ;  /* 0x000000043f057899 */ /* 0x000fc80008011605 */
[----:B------:R-:W-:-:S04]  /*15b0*/  ULOP3.LUT UR5, UR5, 0x3fff, URZ, 0xc0, !UPT ;  /* 0x00003fff05057892 */ /* 0x000fc8000f8ec03f */
[----:B------:R-:W-:Y:S01]  /*15c0*/  ULOP3.LUT UR45, UR5, 0x10000, URZ, 0xfc, !UPT ;  /* 0x00010000052d7892 */ /* 0x000fe2000f8efc3f */
[----:B--2345:R-:W-:Y:S11]  /*15d0*/  @P0 BRA `(.L_x_17) ;  /* 0x0000000000400947 */ /* 0x03cff60003800000 */
[----:B------:R-:W-:Y:S01]  /*15e0*/  MOV R0, 0x0 ;  /* 0x0000000000007802 */ /* 0x000fe20000000f00 */
[----:B------:R-:W-:Y:S01]  /*15f0*/  ULDC.64 UR4, c[0x4][0x68] ;  /* 0x01001a0000047ab9 */ /* 0x000fe20000000a00 */
[----:B------:R-:W-:Y:S01]  /*1600*/  ULDC.64 UR6, c[0x4][0x8] ;  /* 0x0100020000067ab9 */ /* 0x000fe20000000a00 */
[----:B------:R-:W-:Y:S01]  /*1610*/  IMAD.U32 R4, RZ, RZ, UR4 ;  /* 0x00000004ff047e24 */ /* 0x000fe2000f8e00ff */
[----:B------:R0:W1:Y:S01]  /*1620*/  LDC.64 R14, c[0x4][R0] ;  /* 0x01000000000e7b82 */ /* 0x0000620000000a00 */
[----:B------:R-:W-:Y:S01]  /*1630*/  IMAD.U32 R5, RZ, RZ, UR5 ;  /* 0x00000005ff057e24 */ /* 0x000fe2000f8e00ff */
[----:B------:R-:W-:Y:S01]  /*1640*/  ULDC.64 UR4, c[0x4][0x70] ;  /* 0x01001c0000047ab9 */ /* 0x000fe20000000a00 */
[----:B------:R-:W-:Y:S02]  /*1650*/  IMAD.U32 R10, RZ, RZ, UR6 ;  /* 0x00000006ff0a7e24 */ /* 0x000fe4000f8e00ff */
[----:B------:R-:W-:Y:S02]  /*1660*/  IMAD.U32 R6, RZ, RZ, UR4 ;  /* 0x00000004ff067e24 */ /* 0x000fe4000f8e00ff */
[----:B------:R-:W-:-:S02]  /*1670*/  IMAD.U32 R7, RZ, RZ, UR5 ;  /* 0x00000005ff077e24 */ /* 0x000fc4000f8e00ff */
[----:B------:R-:W-:Y:S02]  /*1680*/  IMAD.U32 R11, RZ, RZ, UR7 ;  /* 0x00000007ff0b7e24 */ /* 0x000fe4000f8e00ff */
[----:B------:R-:W-:Y:S02]  /*1690*/  IMAD.MOV.U32 R8, RZ, RZ, 0x1e1 ;  /* 0x000001e1ff087424 */ /* 0x000fe400078e00ff */
[----:B------:R-:W-:Y:S02]  /*16a0*/  IMAD.MOV.U32 R12, RZ, RZ, 0x1 ;  /* 0x00000001ff0c7424 */ /* 0x000fe400078e00ff */
[----:B0-----:R-:W-:-:S07]  /*16b0*/  IMAD.MOV.U32 R13, RZ, RZ, RZ ;  /* 0x000000ffff0d7224 */ /* 0x001fce00078e00ff */
[----:B------:R-:W-:-:S07]  /*16c0*/  LEPC R20, `(.L_x_17) ;  /* 0x000000001014794e */ /* 0x000fce0000000000 */
[----:B-1---5:R-:W-:Y:S05]  /*16d0*/  CALL.ABS.NOINC R14 ;  /* 0x000000000e007343 */ /* 0x022fea0003c00000 */
.L_x_17:
[----:B------:R-:W-:-:S13]  /*16e0*/  ISETP.NE.AND P0, PT, R118, 0x3, PT ;  /* 0x000000037600780c */ /* 0x000fda0003f05270 */
[----:B------:R-:W-:Y:S05]  /*16f0*/  @!P0 BRA `(.L_x_18) ;  /* 0x0000000000048947 */ /* 0x000fea0003800000 */
[----:B------:R-:W-:Y:S01]  /*1700*/  BPT.TRAP 0x1 ;  /* 0x000000040000795c */ /* 0x000fe20000300000 */
.L_x_18:
[----:B------:R-:W0:Y:S01]  /*1710*/  S2UR UR5, SR_CgaCtaId ;  /* 0x00000000000579c3 */ /* 0x000e220000008800 */
[----:B------:R-:W-:Y:S01]  /*1720*/  UMOV UR4, 0x400 ;  /* 0x0000040000047882 */ /* 0x000fe20000000000 */
[----:B------:R-:W-:Y:S02]  /*1730*/  IMAD.U32 R0, RZ, RZ, UR40 ;  /* 0x00000028ff007e24 */ /* 0x000fe4000f8e00ff */
[----:B------:R-:W-:-:S03]  /*1740*/  IMAD.U32 R3, RZ, RZ, UR42 ;  /* 0x0000002aff037e24 */ /* 0x000fc6000f8e00ff */
[----:B------:R-:W-:Y:S01]  /*1750*/  SHF.L.U32 R0, R0, 0x1f, RZ ;  /* 0x0000001f00007819 */ /* 0x000fe200000006ff */
[----:B0-----:R-:W-:-:S06]  /*1760*/  ULEA UR4, UR5, UR4, 0x18 ;  /* 0x0000000405047291 */ /* 0x001fcc000f8ec03f */
[----:B------:R-:W-:-:S04]  /*1770*/  IMAD.U32 R6, RZ, RZ, UR4 ;  /* 0x00000004ff067e24 */ /* 0x000fc8000f8e00ff */
[----:B------:R-:W-:-:S04]  /*1780*/  IMAD R3, R3, 0x8, R6 ;  /* 0x0000000803037824 */ /* 0x000fc800078e0206 */
[----:B------:R0:W1:Y:S01]  /*1790*/  SYNCS.PHASECHK.TRANS64.TRYWAIT P1, [R3+URZ], R0 ;  /* 0x00000000030075a7 */ /* 0x000062000802017f */
[----:B------:R-:W-:Y:S05]  /*17a0*/  @!P0 BRA `(.L_x_19) ;  /* 0x0000000000048947 */ /* 0x000fea0003800000 */
[----:B------:R-:W-:Y:S01]  /*17b0*/  BPT.TRAP 0x1 ;  /* 0x000000040000795c */ /* 0x000fe20000300000 */
.L_x_19:
[----:B------:R-:W-:-:S05]  /*17c0*/  IMAD.U32 R4, RZ, RZ, UR44 ;  /* 0x0000002cff047e24 */ /* 0x000fca000f8e00ff */
[----:B------:R-:W-:Y:S01]  /*17d0*/  ISETP.GE.AND P2, PT, R4, 0x1, PT ;  /* 0x000000010400780c */ /* 0x000fe20003f46270 */
[----:B-1----:R-:W-:-:S12]  /*17e0*/  @P1 BRA `(.L_x_20) ;  /* 0x0000000000081947 */ /* 0x002fd80003800000 */
[----:B------:R-:W1:Y:S02]  /*17f0*/  SYNCS.PHASECHK.TRANS64.TRYWAIT P1, [R3+URZ], R0 ;  /* 0x00000000030075a7 */ /* 0x000e64000802017f */
[----:B-1----:R-:W-:Y:S05]  /*1800*/  @!P1 BRA `(.L_x_21) ;  /* 0x0000007800b09947 */ /* 0x002fea0003800000 */
.L_x_20:
[----:B------:R-:W-:Y:S05]  /*1810*/  WARPSYNC.ALL ;  /* 0x0000000000007948 */ /* 0x000fea0003800000 */
[----:B------:R-:W-:Y:S01]  /*1820*/  R2UR UR4, R6 ;  /* 0x00000000060472ca */ /* 0x000fe200000e0000 */
[----:B------:R-:W-:Y:S01]  /*1830*/  ULEA UR8, UR42, UR45, 0xc ;  /* 0x0000002d2a087291 */ /* 0x000fe2000f8e603f */
[----:B------:R-:W-:Y:S01]  /*1840*/  WARPGROUP.ARRIVE ;  /* 0x00000000000079c5 */ /* 0x000fe20000000000 */
[----:B------:R-:W-:Y:S01]  /*1850*/  UMOV UR9, 0x40000040 ;  /* 0x4000004000097882 */ /* 0x000fe20000000000 */
[----:B------:R-:W-:Y:S01]  /*1860*/  UMOV UR11, 0x40000040 ;  /* 0x40000040000b7882 */ /* 0x000fe20000000000 */
[----:B------:R-:W-:Y:S01]  /*1870*/  UIADD3 UR12, UR8, 0x400, URZ ;  /* 0x00000400080c7890 */ /* 0x000fe2000fffe03f */
[----:B------:R-:W-:Y:S01]  /*1880*/  UMOV UR15, UR11 ;  /* 0x0000000b000f7c82 */ /* 0x000fe20008000000 */
[----:B------:R-:W-:Y:S01]  /*1890*/  UMOV UR13, 0x40000040 ;  /* 0x40000040000d7882 */ /* 0x000fe20000000000 */
[----:B------:R-:W-:-:S05]  /*18a0*/  UIADD3 UR5, UR8, 0x402, URZ ;  /* 0x0000040208057890 */ /* 0x000fca000fffe03f */
[----:B------:R-:W-:-:S04]  /*18b0*/  UIADD3 UR4, UR4, 0x50100, URZ ;  /* 0x0005010004047890 */ /* 0x000fc8000fffe03f */
[----:B------:R-:W-:-:S04]  /*18c0*/  USHF.R.U32.HI UR4, URZ, 0x4, UR4 ;  /* 0x000000043f047899 */ /* 0x000fc80008011604 */
[----:B------:R-:W-:-:S04]  /*18d0*/  ULOP3.LUT UR4, UR4, 0x3fff, URZ, 0xc0, !UPT ;  /* 0x00003fff04047892 */ /* 0x000fc8000f8ec03f */
[----:B------:R-:W-:-:S04]  /*18e0*/  ULOP3.LUT UR4, UR4, 0x10000, URZ, 0xfc, !UPT ;  /* 0x0001000004047892 */ /* 0x000fc8000f8efc3f */
[----:B------:R-:W-:-:S07]  /*18f0*/  ULEA UR6, UR42, UR4, 0xa ;  /* 0x000000042a067291 */ /* 0x000fce000f8e503f */
[----:B------:R-:W-:Y:S02]  /*1900*/  UMOV UR10, UR6 ;  /* 0x00000006000a7c82 */ /* 0x000fe40008000000 */
[----:B------:R-:W-:Y:S01]  /*1910*/  HGMMA.64x64x16.F32.BF16 R56, gdesc[UR8], RZ, !UPT, gsb0 ;  /* 0x00e00000083879f0 */ /* 0x000fe2000c0018ff */
[----:B------:R-:W-:Y:S01]  /*1920*/  UMOV UR14, UR10 ;  /* 0x0000000a000e7c82 */ /* 0x000fe20008000000 */
[----:B------:R-:W-:Y:S01]  /*1930*/  UIADD3 UR10, UR6, 0x206, URZ ;  /* 0x00000206060a7890 */ /* 0x000fe2000fffe03f */
[----:B------:R-:W-:Y:S01]  /*1940*/  UMOV UR9, 0x40000040 ;  /* 0x4000004000097882 */ /* 0x000fe20000000000 */
[----:B------:R-:W-:Y:S01]  /*1950*/  UMOV UR11, 0x40000040 ;  /* 0x40000040000b7882 */ /* 0x000fe20000000000 */
[----:B------:R-:W-:Y:S02]  /*1960*/  WARPGROUP.DEPBAR.LE gsb0, 0x0 ;  /* 0x00008000000079c5 */ /* 0x000fe40000010000 */
[----:B------:R-:W-:-:S06]  /*1970*/  WARPGROUP.ARRIVE ;  /* 0x00000000000079c5 */ /* 0x000fcc0000000000 */
[----:B------:R-:W-:Y:S01]  /*1980*/  HGMMA.64x64x16.F32.BF16 R24, gdesc[UR12], RZ, !UPT, gsb0 ;  /* 0x00e000000c1879f0 */ /* 0x000fe2000c0018ff */
[----:B------:R-:W-:Y:S02]  /*1990*/  UIADD3 UR12, UR8, 0x2, URZ ;  /* 0x00000002080c7890 */ /* 0x000fe4000fffe03f */
[----:B------:R-:W-:Y:S01]  /*19a0*/  UIADD3 UR14, UR6, 0x2, URZ ;  /* 0x00000002060e7890 */ /* 0x000fe2000fffe03f */
[----:B------:R-:W-:Y:S01]  /*19b0*/  UMOV UR13, 0x40000040 ;  /* 0x40000040000d7882 */ /* 0x000fe20000000000 */
[----:B------:R-:W-:Y:S01]  /*19c0*/  UMOV UR15, 0x40000040 ;  /* 0x40000040000f7882 */ /* 0x000fe20000000000 */
[----:B------:R-:W-:Y:S02]  /*19d0*/  WARPGROUP.DEPBAR.LE gsb0, 0x0 ;  /* 0x00008000000079c5 */ /* 0x000fe40000010000 */
[----:B------:R-:W-:-:S06]  /*19e0*/  WARPGROUP.ARRIVE ;  /* 0x00000000000079c5 */ /* 0x000fcc0000000000 */
[----:B------:R-:W-:Y:S01]  /*19f0*/  HGMMA.64x64x16.F32.BF16 R56, gdesc[UR12], R56, gsb0 ;  /* 0x00e000000c3879f0 */ /* 0x000fe20008001838 */
[----:B------:R-:W-:Y:S01]  /*1a00*/  UMOV UR12, UR5 ;  /* 0x00000005000c7c82 */ /* 0x000fe20008000000 */
[----:B------:R-:W-:Y:S01]  /*1a10*/  UMOV UR13, 0x40000040 ;  /* 0x40000040000d7882 */ /* 0x000fe20000000000 */
[----:B------:R-:W-:Y:S01]  /*1a20*/  UIADD3 UR5, UR8, 0x404, URZ ;  /* 0x0000040408057890 */ /* 0x000fe2000fffe03f */
[----:B------:R-:W-:Y:S02]  /*1a30*/  WARPGROUP.DEPBAR.LE gsb0, 0x0 ;  /* 0x00008000000079c5 */ /* 0x000fe40000010000 */
[----:B------:R-:W-:-:S06]  /*1a40*/  WARPGROUP.ARRIVE ;  /* 0x00000000000079c5 */ /* 0x000fcc0000000000 */
[----:B------:R-:W-:Y:S01]  /*1a50*/  HGMMA.64x64x16.F32.BF16 R24, gdesc[UR12], R24, gsb0 ;  /* 0x00e000000c1879f0 */ /* 0x000fe20008001818 */
        /* <DEDUP_REMOVED lines=56> */
[----:B------:R-:W-:Y:S01]  /*1de0*/  UIADD3 UR6, UR8, 0xc06, URZ ;  /* 0x00000c0608067890 */ /* 0x000fe2000fffe03f */
[----:B------:R-:W-:Y:S02]  /*1df0*/  WARPGROUP.DEPBAR.LE gsb0, 0x0 ;  /* 0x00008000000079c5 */ /* 0x000fe40000010000 */
[----:B------:R-:W-:-:S06]  /*1e00*/  WARPGROUP.ARRIVE ;  /* 0x00000000000079c5 */ /* 0x000fcc0000000000 */
[----:B------:R-:W-:Y:S01]  /*1e10*/  HGMMA.64x64x16.F32.BF16 R56, gdesc[UR12], R56, gsb0 ;  /* 0x00e000000c3879f0 */ /* 0x000fe20008001838 */
[----:B------:R-:W-:Y:S01]  /*1e20*/  UMOV UR12, UR5 ;  /* 0x00000005000c7c82 */ /* 0x000fe20008000000 */
[----:B------:R-:W-:Y:S01]  /*1e30*/  UMOV UR13, 0x40000040 ;  /* 0x40000040000d7882 */ /* 0x000fe20000000000 */
[----:B------:R-:W-:-:S07]  /*1e40*/  UIADD3 UR5, UR8, 0x806, URZ ;  /* 0x0000080608057890 */ /* 0x000fce000fffe03f */
[----:B------:R-:W-:Y:S01]  /*1e50*/  UMOV UR8, UR5 ;  /* 0x0000000500087c82 */ /* 0x000fe20008000000 */
[----:B------:R-:W-:Y:S02]  /*1e60*/  WARPGROUP.DEPBAR.LE gsb0, 0x0 ;  /* 0x00008000000079c5 */ /* 0x000fe40000010000 */
[----:B------:R-:W-:-:S06]  /*1e70*/  WARPGROUP.ARRIVE ;  /* 0x00000000000079c5 */ /* 0x000fcc0000000000 */
[----:B------:R-:W-:Y:S03]  /*1e80*/  HGMMA.64x64x16.F32.BF16 R24, gdesc[UR12], R24, gsb0 ;  /* 0x00e000000c1879f0 */ /* 0x000fe60008001818 */
[----:B------:R-:W-:Y:S02]  /*1e90*/  WARPGROUP.DEPBAR.LE gsb0, 0x0 ;  /* 0x00008000000079c5 */ /* 0x000fe40000010000 */
[----:B------:R-:W-:-:S06]  /*1ea0*/  WARPGROUP.ARRIVE ;  /* 0x00000000000079c5 */ /* 0x000fcc0000000000 */
[----:B------:R-:W-:Y:S01]  /*1eb0*/  HGMMA.64x64x16.F32.BF16 R56, gdesc[UR8], R56, gsb0 ;  /* 0x00e00000083879f0 */ /* 0x000fe20008001838 */
[----:B------:R-:W-:Y:S01]  /*1ec0*/  UMOV UR8, UR6 ;  /* 0x0000000600087c82 */ /* 0x000fe20008000000 */
[----:B------:R-:W-:Y:S01]  /*1ed0*/  UMOV UR9, 0x40000040 ;  /* 0x4000004000097882 */ /* 0x000fe20000000000 */
[----:B------:R-:W-:Y:S02]  /*1ee0*/  WARPGROUP.DEPBAR.LE gsb0, 0x0 ;  /* 0x00008000000079c5 */ /* 0x000fe40000010000 */
[----:B------:R-:W-:-:S06]  /*1ef0*/  WARPGROUP.ARRIVE ;  /* 0x00000000000079c5 */ /* 0x000fcc0000000000 */
[----:B------:R-:W-:Y:S03]  /*1f00*/  HGMMA.64x64x16.F32.BF16 R24, gdesc[UR8], R24, gsb0 ;  /* 0x00e00000081879f0 */ /* 0x000fe60008001818 */
[----:B------:R-:W-:Y:S02]  /*1f10*/  WARPGROUP.DEPBAR.LE gsb0, 0x0 ;  /* 0x00008000000079c5 */ /* 0x000fe40000010000 */
[----:B------:R-:W-:Y:S05]  /*1f20*/  @!P2 BRA `(.L_x_22) ;  /* 0x000000080058a947 */ /* 0x000fea0003800000 */
[----:B------:R-:W-:Y:S01]  /*1f30*/  UIADD3 UR5, UR42, 0x1, URZ ;  /* 0x000000012a057890 */ /* 0x000fe2000fffe03f */
[----:B01----:R-:W-:Y:S02]  /*1f40*/  IMAD.U32 R0, RZ, RZ, UR44 ;  /* 0x0000002cff007e24 */ /* 0x003fe4000f8e00ff */
[----:B------:R-:W-:Y:S01]  /*1f50*/  IMAD.U32 R3, RZ, RZ, UR42 ;  /* 0x0000002aff037e24 */ /* 0x000fe2000f8e00ff */
[----:B------:R-:W-:-:S04]  /*1f60*/  UISETP.NE.AND UP0, UPT, UR5, 0x5, UPT ;  /* 0x000000050500788c */ /* 0x000fc8000bf05270 */
[----:B------:R-:W-:Y:S02]  /*1f70*/  USEL UR6, URZ, 0x1, UP0 ;  /* 0x000000013f067887 */ /* 0x000fe40008000000 */
[----:B------:R-:W-:Y:S02]  /*1f80*/  USEL UR5, UR5, URZ, UP0 ;  /* 0x0000003f05057287 */ /* 0x000fe40008000000 */
[----:B------:R-:W-:-:S06]  /*1f90*/  ULOP3.LUT UR6, UR40, UR6, URZ, 0x3c, !UPT ;  /* 0x0000000628067292 */ /* 0x000fcc000f8e3c3f */
[----:B------:R-:W-:-:S07]  /*1fa0*/  IMAD.U32 R7, RZ, RZ, UR6 ;  /* 0x00000006ff077e24 */ /* 0x000fce000f8e00ff */
.L_x_29:
[----:B------:R-:W-:Y:S05]  /*1fb0*/  @!P0 BRA `(.L_x_23) ;  /* 0x0000000000048947 */ /* 0x000fea0003800000 */
[----:B------:R-:W-:Y:S01]  /*1fc0*/  BPT.TRAP 0x1 ;  /* 0x000000040000795c */ /* 0x000fe20000300000 */
.L_x_23:
[----:B------:R-:W0:Y:S01]  /*1fd0*/  S2UR UR7, SR_CgaCtaId ;  /* 0x00000000000779c3 */ /* 0x000e220000008800 */
[----:B------:R-:W-:Y:S01]  /*1fe0*/  UMOV UR6, 0x400 ;  /* 0x0000040000067882 */ /* 0x000fe20000000000 */
[----:B------:R-:W-:Y:S01]  /*1ff0*/  IMAD.U32 R5, RZ, RZ, UR5 ;  /* 0x00000005ff057e24 */ /* 0x000fe2000f8e00ff */
[----:B------:R-:W-:Y:S01]  /*2000*/  SHF.L.U32 R4, R7, 0x1f, RZ ;  /* 0x0000001f07047819 */ /* 0x000fe200000006ff */
[----:B0-----:R-:W-:-:S06]  /*2010*/  ULEA UR6, UR7, UR6, 0x18 ;  /* 0x0000000607067291 */ /* 0x001fcc000f8ec03f */
[----:B------:R-:W-:-:S04]  /*2020*/  IMAD.U32 R6, RZ, RZ, UR6 ;  /* 0x00000006ff067e24 */ /* 0x000fc8000f8e00ff */
[----:B------:R-:W-:-:S04]  /*2030*/  IMAD R5, R5, 0x8, R6 ;  /* 0x0000000805057824 */ /* 0x000fc800078e0206 */
[----:B------:R0:W1:Y:S01]  /*2040*/  SYNCS.PHASECHK.TRANS64.TRYWAIT P1, [R5+URZ], R4 ;  /* 0x00000004050075a7 */ /* 0x000062000802017f */
[----:B------:R-:W-:Y:S05]  /*2050*/  @!P0 BRA `(.L_x_24) ;  /* 0x0000000000048947 */ /* 0x000fea0003800000 */
[----:B------:R-:W-:Y:S01]  /*2060*/  BPT.TRAP 0x1 ;  /* 0x000000040000795c */ /* 0x000fe20000300000 */
.L_x_24:
[----:B-1----:R-:W-:Y:S05]  /*2070*/  @P1 BRA `(.L_x_25) ;  /* 0x0000000000081947 */ /* 0x002fea0003800000 */
[----:B------:R-:W1:Y:S02]  /*2080*/  SYNCS.PHASECHK.TRANS64.TRYWAIT P1, [R5+URZ], R4 ;  /* 0x00000004050075a7 */ /* 0x000e64000802017f */
[----:B-1----:R-:W-:Y:S05]  /*2090*/  @!P1 BRA `(.L_x_26) ;  /* 0x0000007000a09947 */ /* 0x002fea0003800000 */
.L_x_25:
[----:B------:R-:W-:Y:S01]  /*20a0*/  ULEA UR8, UR5, UR4, 0xa ;  /* 0x0000000405087291 */ /* 0x000fe2000f8e503f */
[----:B------:R-:W-:Y:S01]  /*20b0*/  WARPGROUP.ARRIVE ;  /* 0x00000000000079c5 */ /* 0x000fe20000000000 */
[----:B------:R-:W-:Y:S01]  /*20c0*/  ULEA UR6, UR5, UR45, 0xc ;  /* 0x0000002d05067291 */ /* 0x000fe2000f8e603f */
[----:B------:R-:W-:Y:S01]  /*20d0*/  UMOV UR15, 0x40000040 ;  /* 0x40000040000f7882 */ /* 0x000fe20000000000 */
[----:B------:R-:W-:Y:S02]  /*20e0*/  UMOV UR13, 0x40000040 ;  /* 0x40000040000d7882 */ /* 0x000fe40000000000 */
[----:B------:R-:W-:Y:S01]  /*20f0*/  UIADD3 UR7, UR6, 0x400, URZ ;  /* 0x0000040006077890 */ /* 0x000fe2000fffe03f */
[----:B------:R-:W-:Y:S02]  /*2100*/  UMOV UR14, UR8 ;  /* 0x00000008000e7c82 */ /* 0x000fe40008000000 */
[----:B------:R-:W-:Y:S01]  /*2110*/  UMOV UR12, UR6 ;  /* 0x00000006000c7c82 */ /* 0x000fe20008000000 */
[----:B------:R-:W-:Y:S01]  /*2120*/  UIADD3 UR10, UR8, 0x206, URZ ;  /* 0x00000206080a7890 */ /* 0x000fe2000fffe03f */
[----:B------:R-:W-:Y:S01]  /*2130*/  HGMMA.64x64x16.F32.BF16 R56, gdesc[UR12], R56, gsb0 ;  /* 0x00e000000c3879f0 */ /* 0x000fe20008001838 */
[----:B------:R-:W-:Y:S01]  /*2140*/  UMOV UR13, 0x40000040 ;  /* 0x40000040000d7882 */ /* 0x000fe20000000000 */
[----:B------:R-:W-:Y:S01]  /*2150*/  UMOV UR12, UR7 ;  /* 0x00000007000c7c82 */ /* 0x000fe20008000000 */
[----:B------:R-:W-:Y:S01]  /*2160*/  UIADD3 UR7, UR6, 0x402, URZ ;  /* 0x0000040206077890 */ /* 0x000fe2000fffe03f */
[----:B------:R-:W-:Y:S01]  /*2170*/  UMOV UR11, 0x40000040 ;  /* 0x40000040000b7882 */ /* 0x000fe20000000000 */
[----:B------:R-:W-:Y:S01]  /*2180*/  UMOV UR9, 0x40000040 ;  /* 0x4000004000097882 */ /* 0x000fe20000000000 */
[----:B------:R-:W-:-:S02]  /*2190*/  WARPGROUP.DEPBAR.LE gsb0, 0x0 ;  /* 0x00008000000079c5 */ /* 0x000fc40000010000 */
        /* <DEDUP_REMOVED lines=71> */
[----:B------:R-:W-:Y:S02]  /*2610*/  UIADD3 UR8, UR6, 0x806, URZ ;  /* 0x0000080606087890 */ /* 0x000fe4000fffe03f */
[----:B------:R-:W-:Y:S01]  /*2620*/  UIADD3 UR6, UR6, 0xc06, URZ ;  /* 0x00000c0606067890 */ /* 0x000fe2000fffe03f */
        /* <DEDUP_REMOVED lines=18> */
[----:B------:R-:W-:Y:S01]  /*2750*/  BPT.TRAP 0x1 ;  /* 0x000000040000795c */ /* 0x000fe20000300000 */
.L_x_27:
[----:B------:R-:W-:-:S13]  /*2760*/  ISETP.NE.AND P1, PT, R22, RZ, PT ;  /* 0x000000ff1600720c */ /* 0x000fda0003f25270 */
[----:B01----:R-:W-:-:S04]  /*2770*/  @P1 IMAD R4, R3, 0x8, R6 ;  /* 0x0000000803041824 */ /* 0x003fc800078e0206 */
[----:B------:R-:W-:-:S05]  /*2780*/  @P1 VIADD R4, R4, 0x28 ;  /* 0x0000002804041836 */ /* 0x000fca0000000000 */
[----:B------:R-:W-:-:S04]  /*2790*/  @P1 PRMT R4, R19, 0x654, R4 ;  /* 0x0000065413041816 */ /* 0x000fc80000000004 */
[----:B------:R0:W-:Y:S01]  /*27a0*/  @P1 SYNCS.ARRIVE.TRANS64.RED.A1T0 RZ, [R4+URZ], RZ ;  /* 0x000000ff04ff19a7 */ /* 0x0001e2000810043f */
[----:B------:R-:W-:-:S13]  /*27b0*/  ISETP.GT.U32.AND P1, PT, R18, 0x1, PT ;  /* 0x000000011200780c */ /* 0x000fda0003f24070 */
[----:B0-----:R-:W-:Y:S05]  /*27c0*/  @P1 BRA `(.L_x_28) ;  /* 0x0000000000041947 */ /* 0x001fea0003800000 */
[----:B------:R-:W-:Y:S01]  /*27d0*/  BPT.TRAP 0x1 ;  /* 0x000000040000795c */ /* 0x000fe20000300000 */
.L_x_28:
[----:B------:R-:W-:Y:S01]  /*27e0*/  UIADD3 UR5, UR5, 0x1, URZ ;  /* 0x0000000105057890 */ /* 0x000fe2000fffe03f */
[C---:B------:R-:W-:Y:S01]  /*27f0*/  ISETP.GT.AND P2, PT, R0.reuse, 0x1, PT ;  /* 0x000000010000780c */ /* 0x040fe20003f44270 */
[----:B------:R-:W-:Y:S02]  /*2800*/  VIADD R3, R3, 0x1 ;  /* 0x0000000103037836 */ /* 0x000fe40000000000 */
[----:B------:R-:W-:Y:S01]  /*2810*/  UISETP.NE.AND UP0, UPT, UR5, 0x5, UPT ;  /* 0x000000050500788c */ /* 0x000fe2000bf05270 */
[----:B------:R-:W-:Y:S02]  /*2820*/  VIADD R0, R0, 0xffffffff ;  /* 0xffffffff00007836 */ /* 0x000fe40000000000 */
[C---:B------:R-:W-:Y:S01]  /*2830*/  ISETP.NE.AND P1, PT, R3.reuse, 0x5, PT ;  /* 0x000000050300780c */ /* 0x040fe20003f25270 */
[----:B------:R-:W-:Y:S02]  /*2840*/  USEL UR6, URZ, 0x1, UP0 ;  /* 0x000000013f067887 */ /* 0x000fe40008000000 */
[----:B------:R-:W-:Y:S01]  /*2850*/  USEL UR5, UR5, URZ, UP0 ;  /* 0x0000003f05057287 */ /* 0x000fe20008000000 */
[----:B------:R-:W-:-:S03]  /*2860*/  SEL R3, R3, RZ, P1 ;  /* 0x000000ff03037207 */ /* 0x000fc60000800000 */
[----:B------:R-:W-:Y:S01]  /*2870*/  LOP3.LUT R7, R7, UR6, RZ, 0x3c, !PT ;  /* 0x0000000607077c12 */ /* 0x000fe2000f8e3cff */
[----:B------:R-:W-:Y:S07]  /*2880*/  @P2 BRA `(.L_x_29) ;  /* 0xfffffff400c82947 */ /* 0x000fee000383ffff */
.L_x_22:
[----:B01----:R-:W0:Y:S02]  /*2890*/  LDC R0, c[0x0][0x28c] ;  /* 0x0000a300ff007b82 */ /* 0x003e240000000800 */
[----:B0-----:R-:W-:-:S13]  /*28a0*/  ISETP.GE.AND P1, PT, R0, 0x1, PT ;  /* 0x000000010000780c */ /* 0x001fda0003f26270 */
[----:B------:R-:W-:Y:S05]  /*28b0*/  @!P1 BRA `(.L_x_30) ;  /* 0x0000000000449947 */ /* 0x000fea0003800000 */
[----:B------:R-:W-:Y:S05]  /*28c0*/  @!P0 BRA `(.L_x_31) ;  /* 0x0000000000048947 */ /* 0x000fea0003800000 */
[----:B------:R-:W-:Y:S01]  /*28d0*/  BPT.TRAP 0x1 ;  /* 0x000000040000795c */ /* 0x000fe20000300000 */
.L_x_31:
[----:B------:R-:W-:-:S13]  /*28e0*/  ISETP.NE.AND P0, PT, R22, RZ, PT ;  /* 0x000000ff1600720c */ /* 0x000fda0003f05270 */
[----:B------:R-:W-:-:S05]  /*28f0*/  VOTEU.ANY UP0, P0 ;  /* 0x00000000003f7886 */ /* 0x000fca0000000100 */
[----:B------:R-:W-:-:S06]  /*2900*/  @UP0 UIADD3 UR4, UR44, UR42, URZ ;  /* 0x0000002a2c040290 */ /* 0x000fcc000fffe03f */
[----:B------:R-:W-:Y:S02]  /*2910*/  IMAD.U32 R4, RZ, RZ, UR4 ;  /* 0x00000004ff047e24 */ /* 0x000fe4000f8e00ff */
[----:B------:R-:W-:Y:S02]  /*2920*/  IMAD.U32 R3, RZ, RZ, UR4 ;  /* 0x00000004ff037e24 */ /* 0x000fe4000f8e00ff */
[----:B------:R-:W-:-:S05]  /*2930*/  @P0 IMAD.WIDE.U32 R4, R4, -0x33333333, RZ ;  /* 0xcccccccd04040825 */ /* 0x000fca00078e00ff */
[----:B------:R-:W-:-:S05]  /*2940*/  @P0 SHF.R.U32.HI R0, RZ, 0x2, R5 ;  /* 0x00000002ff000819 */ /* 0x000fca0000011605 */
[----:B------:R-:W-:-:S04]  /*2950*/  @P0 IMAD R0, R0, -0x5, R3 ;  /* 0xfffffffb00000824 */ /* 0x000fc800078e0203 */
[----:B------:R-:W-:-:S04]  /*2960*/  @P0 IMAD R0, R0, 0x8, R6 ;  /* 0x0000000800000824 */ /* 0x000fc800078e0206 */
[----:B------:R-:W-:-:S05]  /*2970*/  @P0 VIADD R0, R0, 0x28 ;  /* 0x0000002800000836 */ /* 0x000fca0000000000 */
[----:B------:R-:W-:-:S04]  /*2980*/  @P0 PRMT R0, R19, 0x654, R0 ;  /* 0x0000065413000816 */ /* 0x000fc80000000000 */
[----:B------:R0:W-:Y:S01]  /*2990*/  @P0 SYNCS.ARRIVE.TRANS64.RED.A1T0 RZ, [R0+URZ], RZ ;  /* 0x000000ff00ff09a7 */ /* 0x0001e2000810043f */
[----:B------:R-:W-:-:S13]  /*29a0*/  ISETP.GT.U32.AND P0, PT, R18, 0x1, PT ;  /* 0x000000011200780c */ /* 0x000fda0003f04070 */
[----:B0-----:R-:W-:Y:S05]  /*29b0*/  @P0 BRA `(.L_x_30) ;  /* 0x0000000000040947 */ /* 0x001fea0003800000 */
[----:B------:R-:W-:Y:S01]  /*29c0*/  BPT.TRAP 0x1 ;  /* 0x000000040000795c */ /* 0x000fe20000300000 */
.L_x_30:
[----:B------:R-:W-:Y:S01]  /*29d0*/  IMAD.SHL.U32 R103, R103, 0x40, RZ ;  /* 0x0000004067677824 */ /* 0x000fe200078e00ff */
[----:B------:R-:W-:Y:S01]  /*29e0*/  UIADD3 UR42, UR43, UR42, URZ ;  /* 0x0000002a2b2a7290 */ /* 0x000fe2000fffe03f */
[----:B------:R-:W-:Y:S01]  /*29f0*/  SHF.R.S32.HI R9, RZ, 0x1f, R23 ;  /* 0x0000001fff097819 */ /* 0x000fe20000011417 */
[----:B------:R-:W-:Y:S01]  /*2a00*/  UISETP.GE.U32.AND UP1, UPT, UR43, 0x5, UPT ;  /* 0x000000052b00788c */ /* 0x000fe2000bf26070 */
[----:B------:R-:W-:Y:S01]  /*2a10*/  IMAD.SHL.U32 R3, R111, 0x100, RZ ;  /* 0x000001006f037824 */ /* 0x000fe200078e00ff */
[----:B------:R-:W-:Y:S01]  /*2a20*/  ULDC UR7, c[0x0][0x288] ;  /* 0x0000a20000077ab9 */ /* 0x000fe20000000800 */
[C---:B------:R-:W-:Y:S01]  /*2a30*/  LOP3.LUT R10, R103.reuse, 0x6, R98, 0xf8, !PT ;  /* 0x00000006670a7812 */ /* 0x040fe200078ef862 */
[----:B------:R-:W-:Y:S01]  /*2a40*/  UISETP.GT.U32.AND UP0, UPT, UR42, 0x4, UPT ;  /* 0x000000042a00788c */ /* 0x000fe2000bf04070 */
[----:B------:R-:W-:Y:S01]  /*2a50*/  ISETP.GE.AND P0, PT, R103, UR7, PT ;  /* 0x0000000767007c0c */ /* 0x000fe2000bf06270 */
[----:B------:R-:W-:Y:S01]  /*2a60*/  ULDC.64 UR4, c[0x0][0x5d0] ;  /* 0x0001740000047ab9 */ /* 0x000fe20000000a00 */
[--C-:B------:R-:W-:Y:S01]  /*2a70*/  SHF.R.S32.HI R11, RZ, 0x1f, R10.reuse ;  /* 0x0000001fff0b7819 */ /* 0x100fe2000001140a */
[----:B------:R-:W-:Y:S01]  /*2a80*/  ULDC UR10, c[0x0][0x284] ;  /* 0x0000a100000a7ab9 */ /* 0x000fe20000000800 */
[----:B------:R-:W-:Y:S01]  /*2a90*/  IMAD R0, R9, UR4, RZ ;  /* 0x0000000409007c24 */ /* 0x000fe2000f8e02ff */
[----:B------:R-:W-:Y:S01]  /*2aa0*/  UISETP.LT.U32.AND UP0, UPT, UR43, 0x5, UP0 ;  /* 0x000000052b00788c */ /* 0x000fe20008701070 */
[----:B------:R-:W-:Y:S01]  /*2ab0*/  ISETP.GE.OR P0, PT, R3, UR10, P0 ;  /* 0x0000000a03007c0c */ /* 0x000fe20008706670 */
[----:B------:R-:W-:Y:S01]  /*2ac0*/  IMAD.WIDE.U32 R4, R23, UR4, R10 ;  /* 0x0000000417047c25 */ /* 0x000fe2000f8e000a */
[----:B------:R-:W-:Y:S01]  /*2ad0*/  ULDC.64 UR8, c[0x0][0x5c8] ;  /* 0x0001720000087ab9 */ /* 0x000fe20000000a00 */
[----:B------:R-:W-:-:S02]  /*2ae0*/  USEL UR6, URZ, 0x1, !UP0 ;  /* 0x000000013f067887 */ /* 0x000fc4000c000000 */
[----:B------:R-:W-:Y:S01]  /*2af0*/  IMAD R7, R23, UR5, R0 ;  /* 0x0000000517077c24 */ /* 0x000fe2000f8e0200 */
[----:B------:R-:W-:Y:S01]  /*2b00*/  @UP1 UIMAD.WIDE.U32 UR4, UR42, -0x33333333, URZ ;  /* 0xcccccccd2a0418a5 */ /* 0x000fe2000f8e003f */
[----:B------:R-:W-:Y:S01]  /*2b10*/  IMAD.WIDE R110, R111, 0x100, R88 ;  /* 0x000001006f6e7825 */ /* 0x000fe200078e0258 */
[----:B------:R-:W-:Y:S02]  /*2b20*/  ULOP3.LUT UR40, UR40, UR6, URZ, 0x3c, !UPT ;  /* 0x0000000628287292 */ /* 0x000fe4000f8e3c3f */
[----:B------:R-:W-:Y:S01]  /*2b30*/  @UP1 USHF.R.U32.HI UR4, URZ, 0x2, UR5 ;  /* 0x000000023f041899 */ /* 0x000fe20008011605 */
[----:B------:R-:W-:Y:S02]  /*2b40*/  IMAD.IADD R5, R5, 0x1, R7 ;  /* 0x0000000105057824 */ /* 0x000fe400078e0207 */
[----:B------:R-:W-:Y:S01]  /*2b50*/  IMAD R7, R111, UR8, RZ ;  /* 0x000000086f077c24 */ /* 0x000fe2000f8e02ff */
[----:B------:R-:W-:Y:S01]  /*2b60*/  @UP1 ULOP3.LUT UR40, UR40, 0x1, UR4, 0x78, !UPT ;  /* 0x0000000128281892 */ /* 0x000fe2000f8e7804 */
[----:B------:R-:W-:-:S04]  /*2b70*/  IMAD.WIDE.U32 R112, R110, UR8, R4 ;  /* 0x000000086e707c25 */ /* 0x000fc8000f8e0004 */
[----:B------:R-:W-:Y:S02]  /*2b80*/  IMAD R7, R110, UR9, R7 ;  /* 0x000000096e077c24 */ /* 0x000fe4000f8e0207 */
[----:B------:R-:W-:Y:S01]  /*2b90*/  IMAD.MOV.U32 R0, RZ, RZ, -0x1 ;  /* 0xffffffffff007424 */ /* 0x000fe200078e00ff */
[----:B------:R-:W-:Y:S06]  /*2ba0*/  @P0 BRA `(.L_x_32) ;  /* 0x0000004800980947 */ /* 0x000fec0003800000 */
[----:B-----5:R-:W-:Y:S01]  /*2bb0*/  FSETP.NEU.AND P1, PT, R91, RZ, PT ;  /* 0x000000ff5b00720b */ /* 0x020fe20003f2d000 */
[----:B------:R-:W-:Y:S01]  /*2bc0*/  IMAD.IADD R4, R92, 0x1, -R103 ;  /* 0x000000015c047824 */ /* 0x000fe200078e0a67 */
[----:B------:R-:W-:Y:S01]  /*2bd0*/  BSSY B0, `(.L_x_32) ;  /* 0x00004a3000007945 */ /* 0x000fe20003800000 */
[----:B------:R-:W-:Y:S02]  /*2be0*/  IMAD.IADD R3, R102, 0x1, -R3 ;  /* 0x0000000166037824 */ /* 0x000fe400078e0a03 */
[----:B------:R-:W-:Y:S01]  /*2bf0*/  IMAD.IADD R21, R113, 0x1, R7 ;  /* 0x0000000171157824 */ /* 0x000fe200078e0207 */
[----:B------:R-:W-:-:S04]  /*2c00*/  ISETP.GT.AND P6, PT, R4, RZ, PT ;  /* 0x000000ff0400720c */ /* 0x000fc80003fc4270 */
[----:B------:R-:W-:-:S03]  /*2c10*/  ISETP.GT.AND P0, PT, R3, RZ, P6 ;  /* 0x000000ff0300720c */ /* 0x000fc60003704270 */
[----:B------:R-:W-:Y:S10]  /*2c20*/  @!P1 BRA `(.L_x_33) ;  /* 0x0000003400089947 */ /* 0x000ff40003800000 */
[----:B------:R-:W0:Y:S01]  /*2c30*/  LDC.64 R14, c[0x0][0x5b8] ;  /* 0x00016e00ff0e7b82 */ /* 0x000e220000000a00 */
[----:B------:R-:W-:-:S07]  /*2c40*/  ULDC.64 UR4, c[0x0][0x5c0] ;  /* 0x0001700000047ab9 */ /* 0x000fce0000000a00 */
[----:B------:R-:W1:Y:S08]  /*2c50*/  LDC.64 R108, c[0x0][0x5b0] ;  /* 0x00016c00ff6c7b82 */ /* 0x000e700000000a00 */
[----:B------:R-:W2:Y:S01]  /*2c60*/  LDC.64 R12, c[0x0][0x5a8] ;  /* 0x00016a00ff0c7b82 */ /* 0x000ea20000000a00 */
[-C--:B0-----:R-:W-:Y:S02]  /*2c70*/  IMAD R6, R9, R14.reuse, RZ ;  /* 0x0000000e09067224 */ /* 0x081fe400078e02ff */
[----:B------:R-:W-:-:S04]  /*2c80*/  IMAD.WIDE.U32 R106, R23, R14, R10 ;  /* 0x0000000e176a7225 */ /* 0x000fc800078e000a */
[----:B------:R-:W-:Y:S02]  /*2c90*/  IMAD R103, R23, R15, R6 ;  /* 0x0000000f17677224 */ /* 0x000fe400078e0206 */
[-C--:B-1----:R-:W-:Y:S02]  /*2ca0*/  IMAD R5, R111, R108.reuse, RZ ;  /* 0x0000006c6f057224 */ /* 0x082fe400078e02ff */
[----:B------:R-:W-:Y:S02]  /*2cb0*/  IMAD.IADD R105, R107, 0x1, R103 ;  /* 0x000000016b697824 */ /* 0x000fe400078e0267 */
[----:B------:R-:W-:Y:S02]  /*2cc0*/  IMAD.MOV.U32 R104, RZ, RZ, R106 ;  /* 0x000000ffff687224 */ /* 0x000fe400078e006a */
[C---:B------:R-:W-:Y:S02]  /*2cd0*/  IMAD R113, R110.reuse, R109, R5 ;  /* 0x0000006d6e717224 */ /* 0x040fe400078e0205 */
[----:B------:R-:W-:-:S04]  /*2ce0*/  IMAD.WIDE.U32 R6, R110, R108, R104 ;  /* 0x0000006c6e067225 */ /* 0x000fc800078e0068 */
[----:B------:R-:W-:Y:S01]  /*2cf0*/  IMAD.IADD R5, R7, 0x1, R113 ;  /* 0x0000000107057824 */ /* 0x000fe200078e0271 */
[----:B--2---:R-:W-:-:S04]  /*2d00*/  LEA R8, P1, R6, R12, 0x1 ;  /* 0x0000000c06087211 */ /* 0x004fc800078208ff */
[----:B------:R-:W-:-:S05]  /*2d10*/  LEA.HI.X R9, R6, R13, R5, 0x1, P1 ;  /* 0x0000000d06097211 */ /* 0x000fca00008f0c05 */
[----:B------:R0:W2:Y:S01]  /*2d20*/  @P0 LDG.E.LTC128B.U16 R5, desc[UR36][R8.64] ;  /* 0x0000002408050981 */ /* 0x0000a2000c1e1520 */
[----:B------:R-:W-:Y:S01]  /*2d30*/  ISETP.GT.AND P4, PT, R4, 0x1, PT ;  /* 0x000000010400780c */ /* 0x000fe20003f84270 */
[----:B------:R-:W-:Y:S01]  /*2d40*/  IMAD.WIDE.U32 R6, R110, R108, R10 ;  /* 0x0000006c6e067225 */ /* 0x000fe200078e000a */
[----:B------:R-:W-:Y:S01]  /*2d50*/  BSSY B1, `(.L_x_34) ;  /* 0x0000013000017945 */ /* 0x000fe20003800000 */
[C---:B------:R-:W-:Y:S02]  /*2d60*/  SHF.L.U64.HI R115, R108.reuse, 0x3, R109 ;  /* 0x000000036c737819 */ /* 0x040fe4000001026d */
[----:B------:R-:W-:Y:S01]  /*2d70*/  IMAD.IADD R7, R113, 0x1, R7 ;  /* 0x0000000171077824 */ /* 0x000fe200078e0207 */
[----:B------:R-:W-:Y:S01]  /*2d80*/  P2R R119, PR, RZ, 0x10 ;  /* 0x00000010ff777803 */ /* 0x000fe20000000000 */
[----:B------:R-:W-:Y:S02]  /*2d90*/  IMAD.SHL.U32 R114, R108, 0x8, RZ ;  /* 0x000000086c727824 */ /* 0x000fe400078e00ff */
[----:B------:R-:W-:-:S04]  /*2da0*/  IMAD.WIDE.U32 R6, R23, R14, R6 ;  /* 0x0000000e17067225 */ /* 0x000fc800078e0006 */
[----:B------:R-:W-:Y:S01]  /*2db0*/  IMAD.IADD R7, R103, 0x1, R7 ;  /* 0x0000000167077824 */ /* 0x000fe200078e0207 */
[----:B0-----:R-:W-:-:S04]  /*2dc0*/  LEA R8, P2, R6, R12, 0x1 ;  /* 0x0000000c06087211 */ /* 0x001fc800078408ff */
[----:B------:R-:W-:Y:S01]  /*2dd0*/  LEA.HI.X R9, R6, R13, R7, 0x1, P2 ;  /* 0x0000000d06097211 */ /* 0x000fe200010f0c07 */
[----:B--2---:R-:W-:-:S04]  /*2de0*/  IMAD.U32 R20, R5, 0x10000, RZ ;  /* 0x0001000005147824 */ /* 0x004fc800078e00ff */
[----:B------:R-:W-:Y:S01]  /*2df0*/  FMUL R15, R20, R91 ;  /* 0x0000005b140f7220 */ /* 0x000fe20000400000 */
[----:B------:R-:W-:-:S03]  /*2e00*/  LEA R20, P1, R112, UR4, 0x1 ;  /* 0x0000000470147c11 */ /* 0x000fc6000f8208ff */
[----:B------:R-:W-:Y:S01]  /*2e10*/  FFMA R15, R56, R90, R15 ;  /* 0x0000005a380f7223 */ /* 0x000fe2000000000f */
[----:B------:R-:W-:Y:S02]  /*2e20*/  LEA.HI.X R21, R112, UR5, R21, 0x1, P1 ;  /* 0x0000000570157c11 */ /* 0x000fe400088f0c15 */
[----:B------:R-:W-:Y:S02]  /*2e30*/  ISETP.GT.AND P1, PT, R3, RZ, P4 ;  /* 0x000000ff0300720c */ /* 0x000fe40002724270 */
[----:B------:R-:W-:-:S05]  /*2e40*/  F2FP.BF16.F32.PACK_AB R15, RZ, R15 ;  /* 0x0000000fff0f723e */ /* 0x000fca00000010ff */
[----:B------:R0:W-:Y:S06]  /*2e50*/  @P0 STG.E.U16 desc[UR36][R20.64], R15 ;  /* 0x0000000f14000986 */ /* 0x0001ec000c101524 */
[----:B------:R-:W-:Y:S05]  /*2e60*/  @!P1 BRA `(.L_x_35) ;  /* 0x0000000000049947 */ /* 0x000fea0003800000 */
[----:B------:R1:W5:Y:S02]  /*2e70*/  LDG.E.LTC128B.U16 R5, desc[UR36][R8.64+0x2] ;  /* 0x0000022408057981 */ /* 0x000364000c1e1520 */
.L_x_35:
[----:B------:R-:W-:Y:S05]  /*2e80*/  BSYNC B1 ;  /* 0x0000000000017941 */ /* 0x000fea0003800000 */
.L_x_34:
[----:B------:R-:W-:Y:S01]  /*2e90*/  IMAD.WIDE.U32 R116, R110, R108, R114 ;  /* 0x0000006c6e747225 */ /* 0x000fe200078e0072 */
[----:B------:R-:W-:Y:S02]  /*2ea0*/  ISETP.GT.AND P0, PT, R3, 0x8, P6 ;  /* 0x000000080300780c */ /* 0x000fe40003704270 */
[C---:B0----5:R-:W-:Y:S01]  /*2eb0*/  PRMT R15, R5.reuse, 0x7610, R15 ;  /* 0x00007610050f7816 */ /* 0x061fe2000000000f */
[----:B------:R-:W-:Y:S01]  /*2ec0*/  IMAD.U32 R6, R5, 0x10000, RZ ;  /* 0x0001000005067824 */ /* 0x000fe200078e00ff */
[----:B------:R-:W-:Y:S01]  /*2ed0*/  IADD3 R7, P2, R106, R116, RZ ;  /* 0x000000746a077210 */ /* 0x000fe20007f5e0ff */
[----:B------:R-:W-:Y:S02]  /*2ee0*/  IMAD.IADD R113, R113, 0x1, R117 ;  /* 0x0000000171717824 */ /* 0x000fe400078e0275 */
[----:B------:R-:W-:Y:S02]  /*2ef0*/  FMUL R6, R6, R91 ;  /* 0x0000005b06067220 */ /* 0x000fe40000400000 */
[----:B------:R-:W-:-:S02]  /*2f00*/  IMAD.X R56, R113, 0x1, R105, P2 ;  /* 0x0000000171387824 */ /* 0x000fc400010e0669 */
[----:B------:R-:W-:Y:S01]  /*2f10*/  FFMA R57, R57, R90, R6 ;  /* 0x0000005a39397223 */ /* 0x000fe20000000006 */
[----:B------:R-:W-:-:S04]  /*2f20*/  LEA R6, P2, R7, R12, 0x1 ;  /* 0x0000000c07067211 */ /* 0x000fc800078408ff */
[----:B------:R-:W-:Y:S02]  /*2f30*/  F2FP.BF16.F32.PACK_AB R57, RZ, R57 ;  /* 0x00000039ff39723e */ /* 0x000fe400000010ff */
[----:B------:R-:W-:-:S03]  /*2f40*/  LEA.HI.X R7, R7, R13, R56, 0x1, P2 ;  /* 0x0000000d07077211 */ /* 0x000fc600010f0c38 */
[----:B------:R0:W-:Y:S04]  /*2f50*/  @P1 STG.E.U16 desc[UR36][R20.64+0x2], R57 ;  /* 0x0000023914001986 */ /* 0x0001e8000c101524 */
[----:B------:R-:W2:Y:S01]  /*2f60*/  @P0 LDG.E.LTC128B.U16 R15, desc[UR36][R6.64] ;  /* 0x00000024060f0981 */ /* 0x000ea2000c1e1520 */
[----:B------:R-:W-:Y:S01]  /*2f70*/  IMAD.SHL.U32 R121, R96, 0x2, RZ ;  /* 0x0000000260797824 */ /* 0x000fe200078e00ff */
[----:B------:R-:W-:Y:S01]  /*2f80*/  IADD3 R116, P1, R10, R116, RZ ;  /* 0x000000740a747210 */ /* 0x000fe20007f3e0ff */
[----:B------:R-:W-:Y:S01]  /*2f90*/  BSSY B1, `(.L_x_36) ;  /* 0x0000011000017945 */ /* 0x000fe20003800000 */
[----:B------:R-:W-:Y:S02]  /*2fa0*/  SHF.L.U64.HI R123, R96, 0x1, R95 ;  /* 0x00000001607b7819 */ /* 0x000fe4000001025f */
[----:B------:R-:W-:Y:S01]  /*2fb0*/  IADD3 R112, P2, R121, R20, RZ ;  /* 0x0000001479707210 */ /* 0x000fe20007f5e0ff */
[----:B------:R-:W-:Y:S01]  /*2fc0*/  IMAD.X R117, R11, 0x1, R113, P1 ;  /* 0x000000010b757824 */ /* 0x000fe200008e0671 */
[----:B------:R-:W-:-:S03]  /*2fd0*/  ISETP.GT.AND P1, PT, R3, 0x8, P4 ;  /* 0x000000080300780c */ /* 0x000fc60002724270 */
[----:B------:R-:W-:Y:S02]  /*2fe0*/  IMAD.X R113, R123, 0x1, R21, P2 ;  /* 0x000000017b717824 */ /* 0x000fe400010e0615 */
[----:B------:R-:W-:-:S04]  /*2ff0*/  IMAD.WIDE.U32 R116, R23, R14, R116 ;  /* 0x0000000e17747225 */ /* 0x000fc800078e0074 */
[----:B0-----:R-:W-:Y:S02]  /*3000*/  IMAD.IADD R57, R103, 0x1, R117 ;  /* 0x0000000167397824 */ /* 0x001fe400078e0275 */
[----:B--2---:R-:W-:-:S04]  /*3010*/  IMAD.U32 R56, R15, 0x10000, RZ ;  /* 0x000100000f387824 */ /* 0x004fc800078e00ff */
[----:B------:R-:W-:Y:S01]  /*3020*/  FMUL R5, R56, R91 ;  /* 0x0000005b38057220 */ /* 0x000fe20000400000 */
[----:B------:R-:W-:-:S03]  /*3030*/  LEA R56, P3, R116, R12, 0x1 ;  /* 0x0000000c74387211 */ /* 0x000fc600078608ff */
[----:B------:R-:W-:Y:S01]  /*3040*/  FFMA R5, R58, R90, R5 ;  /* 0x0000005a3a057223 */ /* 0x000fe20000000005 */
[----:B------:R-:W-:-:S04]  /*3050*/  LEA.HI.X R57, R116, R13, R57, 0x1, P3 ;  /* 0x0000000d74397211 */ /* 0x000fc800018f0c39 */
[----:B------:R-:W-:-:S05]  /*3060*/  F2FP.BF16.F32.PACK_AB R5, RZ, R5 ;  /* 0x00000005ff05723e */ /* 0x000fca00000010ff */
[----:B------:R0:W-:Y:S01]  /*3070*/  @P0 STG.E.U16 desc[UR36][R112.64], R5 ;  /* 0x0000000570000986 */ /* 0x0001e2000c101524 */
[----:B------:R-:W-:Y:S05]  /*3080*/  @!P1 BRA `(.L_x_37) ;  /* 0x0000000000049947 */ /* 0x000fea0003800000 */
[----:B------:R2:W5:Y:S02]  /*3090*/  LDG.E.LTC128B.U16 R15, desc[UR36][R56.64+0x2] ;  /* 0x00000224380f7981 */ /* 0x000564000c1e1520 */
.L_x_37:
[----:B------:R-:W-:Y:S05]  /*30a0*/  BSYNC B1 ;  /* 0x0000000000017941 */ /* 0x000fea0003800000 */
.L_x_36:
[----:B-----5:R-:W-:Y:S01]  /*30b0*/  IMAD.U32 R6, R15, 0x10000, RZ ;  /* 0x000100000f067824 */ /* 0x020fe200078e00ff */
[----:B------:R-:W-:Y:S01]  /*30c0*/  ISETP.GT.AND P4, PT, R4, 0x8, PT ;  /* 0x000000080400780c */ /* 0x000fe20003f84270 */
[----:B------:R-:W-:Y:S01]  /*30d0*/  IMAD.MOV.U32 R58, RZ, RZ, R112 ;  /* 0x000000ffff3a7224 */ /* 0x000fe200078e0070 */
[----:B------:R-:W-:Y:S01]  /*30e0*/  BSSY B1, `(.L_x_38) ;  /* 0x000000b000017945 */ /* 0x000fe20003800000 */
[----:B------:R-:W-:Y:S01]  /*30f0*/  FMUL R6, R6, R91 ;  /* 0x0000005b06067220 */ /* 0x000fe20000400000 */
[----:B------:R-:W-:Y:S02]  /*3100*/  ISETP.GT.AND P0, PT, R3, RZ, P4 ;  /* 0x000000ff0300720c */ /* 0x000fe40002704270 */
[----:B------:R-:W-:Y:S01]  /*3110*/  P2R R117, PR, RZ, 0x10 ;  /* 0x00000010ff757803 */ /* 0x000fe20000000000 */
[----:B------:R-:W-:Y:S01]  /*3120*/  FFMA R6, R59, R90, R6 ;  /* 0x0000005a3b067223 */ /* 0x000fe20000000006 */
[----:B------:R-:W-:Y:S01]  /*3130*/  IMAD.MOV.U32 R59, RZ, RZ, R113 ;  /* 0x000000ffff3b7224 */ /* 0x000fe200078e0071 */
[----:B------:R-:W-:-:S03]  /*3140*/  PRMT R116, R15, 0x7610, R116 ;  /* 0x000076100f747816 */ /* 0x000fc60000000074 */
[----:B------:R-:W-:-:S05]  /*3150*/  F2FP.BF16.F32.PACK_AB R6, RZ, R6 ;  /* 0x00000006ff06723e */ /* 0x000fca00000010ff */
[----:B------:R3:W-:Y:S01]  /*3160*/  @P1 STG.E.U16 desc[UR36][R58.64+0x2], R6 ;  /* 0x000002063a001986 */ /* 0x0007e2000c101524 */
[----:B------:R-:W-:Y:S05]  /*3170*/  @!P0 BRA `(.L_x_39) ;  /* 0x0000000000048947 */ /* 0x000fea0003800000 */
[----:B------:R4:W5:Y:S02]  /*3180*/  LDG.E.LTC128B.U16 R116, desc[UR36][R8.64+0x10] ;  /* 0x0000102408747981 */ /* 0x000964000c1e1520 */
.L_x_39:
[----:B------:R-:W-:Y:S05]  /*3190*/  BSYNC B1 ;  /* 0x0000000000017941 */ /* 0x000fea0003800000 */
.L_x_38:
[----:B---3-5:R-:W-:Y:S01]  /*31a0*/  IMAD.U32 R6, R116, 0x10000, RZ ;  /* 0x0001000074067824 */ /* 0x028fe200078e00ff */
[C---:B0-----:R-:W-:Y:S01]  /*31b0*/  SHF.L.U64.HI R5, R97.reuse, 0x1, R94 ;  /* 0x0000000161057819 */ /* 0x041fe2000001025e */
[----:B------:R-:W-:Y:S01]  /*31c0*/  IMAD.SHL.U32 R15, R97, 0x2, RZ ;  /* 0x00000002610f7824 */ /* 0x000fe200078e00ff */
[----:B------:R-:W-:Y:S01]  /*31d0*/  ISETP.GT.AND P3, PT, R4, 0x9, PT ;  /* 0x000000090400780c */ /* 0x000fe20003f64270 */
[----:B------:R-:W-:Y:S01]  /*31e0*/  FMUL R7, R6, R91 ;  /* 0x0000005b06077220 */ /* 0x000fe20000400000 */
[----:B------:R-:W-:Y:S02]  /*31f0*/  BSSY B1, `(.L_x_40) ;  /* 0x000000a000017945 */ /* 0x000fe40003800000 */
[----:B------:R-:W-:Y:S01]  /*3200*/  IADD3 R6, P1, P2, R15, R20, R121 ;  /* 0x000000140f067210 */ /* 0x000fe20007a3e079 */
[----:B------:R-:W-:Y:S01]  /*3210*/  FFMA R60, R60, R90, R7 ;  /* 0x0000005a3c3c7223 */ /* 0x000fe20000000007 */
[----:B------:R-:W-:Y:S02]  /*3220*/  P2R R120, PR, RZ, 0x8 ;  /* 0x00000008ff787803 */ /* 0x000fe40000000000 */
[----:B------:R-:W-:-:S02]  /*3230*/  IADD3.X R7, R5, R21, R123, P1, P2 ;  /* 0x0000001505077210 */ /* 0x000fc40000fe447b */
[----:B------:R-:W-:Y:S02]  /*3240*/  F2FP.BF16.F32.PACK_AB R60, RZ, R60 ;  /* 0x0000003cff3c723e */ /* 0x000fe400000010ff */
[----:B------:R-:W-:-:S03]  /*3250*/  ISETP.GT.AND P1, PT, R3, RZ, P3 ;  /* 0x000000ff0300720c */ /* 0x000fc60001f24270 */
[----:B------:R0:W-:Y:S10]  /*3260*/  @P0 STG.E.U16 desc[UR36][R20.64+0x10], R60 ;  /* 0x0000103c14000986 */ /* 0x0001f4000c101524 */
[----:B------:R-:W-:Y:S05]  /*3270*/  @!P1 BRA `(.L_x_41) ;  /* 0x0000000000049947 */ /* 0x000fea0003800000 */
[----:B------:R3:W5:Y:S02]  /*3280*/  LDG.E.LTC128B.U16 R116, desc[UR36][R8.64+0x12] ;  /* 0x0000122408747981 */ /* 0x000764000c1e1520 */
.L_x_41:
[----:B------:R-:W-:Y:S05]  /*3290*/  BSYNC B1 ;  /* 0x0000000000017941 */ /* 0x000fea0003800000 */
.L_x_40:
[----:B0----5:R-:W-:Y:S01]  /*32a0*/  IMAD.U32 R60, R116, 0x10000, RZ ;  /* 0x00010000743c7824 */ /* 0x021fe200078e00ff */
[----:B------:R-:W-:Y:S01]  /*32b0*/  ISETP.GT.AND P0, PT, R3, 0x8, P4 ;  /* 0x000000080300780c */ /* 0x000fe20002704270 */
[----:B------:R-:W-:Y:S02]  /*32c0*/  BSSY B1, `(.L_x_42) ;  /* 0x0000007000017945 */ /* 0x000fe40003800000 */
[----:B------:R-:W-:-:S04]  /*32d0*/  FMUL R60, R60, R91 ;  /* 0x0000005b3c3c7220 */ /* 0x000fc80000400000 */
[----:B------:R-:W-:-:S05]  /*32e0*/  FFMA R60, R61, R90, R60 ;  /* 0x0000005a3d3c7223 */ /* 0x000fca000000003c */
[----:B------:R-:W-:-:S05]  /*32f0*/  F2FP.BF16.F32.PACK_AB R60, RZ, R60 ;  /* 0x0000003cff3c723e */ /* 0x000fca00000010ff */
[----:B------:R0:W-:Y:S01]  /*3300*/  @P1 STG.E.U16 desc[UR36][R20.64+0x12], R60 ;  /* 0x0000123c14001986 */ /* 0x0001e2000c101524 */
[----:B------:R-:W-:Y:S05]  /*3310*/  @!P0 BRA `(.L_x_43) ;  /* 0x0000000000048947 */ /* 0x000fea0003800000 */
[----:B------:R0:W5:Y:S02]  /*3320*/  LDG.E.LTC128B.U16 R116, desc[UR36][R56.64+0x10] ;  /* 0x0000102438747981 */ /* 0x000164000c1e1520 */
.L_x_43:
[----:B------:R-:W-:Y:S05]  /*3330*/  BSYNC B1 ;  /* 0x0000000000017941 */ /* 0x000fea0003800000 */
.L_x_42:
        /* <DEDUP_REMOVED lines=9> */
.L_x_45:
[----:B------:R-:W-:Y:S05]  /*33d0*/  BSYNC B1 ;  /* 0x0000000000017941 */ /* 0x000fea0003800000 */
.L_x_44:
[----:B-----5:R-:W-:Y:S01]  /*33e0*/  IMAD.U32 R60, R116, 0x10000, RZ ;  /* 0x00010000743c7824 */ /* 0x020fe200078e00ff */
[----:B------:R-:W-:Y:S01]  /*33f0*/  IADD3 R123, P0, R110, 0x80, RZ ;  /* 0x000000806e7b7810 */ /* 0x000fe20007f1e0ff */
[----:B------:R-:W-:Y:S01]  /*3400*/  BSSY B1, `(.L_x_46) ;  /* 0x000000b000017945 */ /* 0x000fe20003800000 */
[----:B------:R-:W-:Y:S01]  /*3410*/  ISETP.GT.AND P2, PT, R4, 0x10, PT ;  /* 0x000000100400780c */ /* 0x000fe20003f44270 */
[----:B------:R-:W-:Y:S02]  /*3420*/  FMUL R60, R60, R91 ;  /* 0x0000005b3c3c7220 */ /* 0x000fe40000400000 */
[----:B------:R-:W-:Y:S01]  /*3430*/  IMAD.X R111, RZ, RZ, R111, P0 ;  /* 0x000000ffff6f7224 */ /* 0x000fe200000e066f */
[----:B------:R-:W-:Y:S01]  /*3440*/  ISETP.GT.AND P0, PT, R3, RZ, P2 ;  /* 0x000000ff0300720c */ /* 0x000fe20001704270 */
[----:B------:R-:W-:Y:S01]  /*3450*/  FFMA R60, R63, R90, R60 ;  /* 0x0000005a3f3c7223 */ /* 0x000fe2000000003c */
[----:B------:R-:W-:-:S04]  /*3460*/  P2R R121, PR, RZ, 0x4 ;  /* 0x00000004ff797803 */ /* 0x000fc80000000000 */
[----:B------:R-:W-:-:S05]  /*3470*/  F2FP.BF16.F32.PACK_AB R60, RZ, R60 ;  /* 0x0000003cff3c723e */ /* 0x000fca00000010ff */
[----:B------:R0:W-:Y:S02]  /*3480*/  @P1 STG.E.U16 desc[UR36][R58.64+0x12], R60 ;  /* 0x0000123c3a001986 */ /* 0x0001e4000c101524 */
[----:B------:R-:W-:Y:S05]  /*3490*/  @!P0 BRA `(.L_x_47) ;  /* 0x0000000000048947 */ /* 0x000fea0003800000 */
[----:B------:R0:W5:Y:S02]  /*34a0*/  LDG.E.LTC128B.U16 R116, desc[UR36][R8.64+0x20] ;  /* 0x0000202408747981 */ /* 0x000164000c1e1520 */
.L_x_47:
[----:B------:R-:W-:Y:S05]  /*34b0*/  BSYNC B1 ;  /* 0x0000000000017941 */ /* 0x000fea0003800000 */
.L_x_46:
[----:B0----5:R-:W-:Y:S01]  /*34c0*/  IMAD.U32 R60, R116, 0x10000, RZ ;  /* 0x00010000743c7824 */ /* 0x021fe200078e00ff */
[----:B------:R-:W-:Y:S01]  /*34d0*/  ISETP.GT.AND P1, PT, R4, 0x11, PT ;  /* 0x000000110400780c */ /* 0x000fe20003f24270 */
[-C--:B------:R-:W-:Y:S01]  /*34e0*/  IMAD.WIDE.U32 R62, R123, R108.reuse, R10 ;  /* 0x0000006c7b3e7225 */ /* 0x080fe200078e000a */
[----:B------:R-:W-:Y:S03]  /*34f0*/  BSSY B1, `(.L_x_48) ;  /* 0x0000021000017945 */ /* 0x000fe60003800000 */
[----:B------:R-:W-:Y:S01]  /*3500*/  FMUL R61, R60, R91 ;  /* 0x0000005b3c3d7220 */ /* 0x000fe20000400000 */
[----:B------:R-:W-:-:S03]  /*3510*/  IMAD R60, R111, R108, RZ ;  /* 0x0000006c6f3c7224 */ /* 0x000fc600078e02ff */
[----:B------:R-:W-:Y:S01]  /*3520*/  FFMA R61, R64, R90, R61 ;  /* 0x0000005a403d7223 */ /* 0x000fe2000000003d */
[----:B------:R-:W-:-:S04]  /*3530*/  IMAD R107, R123, R109, R60 ;  /* 0x0000006d7b6b7224 */ /* 0x000fc800078e023c */
[----:B------:R-:W-:Y:S01]  /*3540*/  F2FP.BF16.F32.PACK_AB R61, RZ, R61 ;  /* 0x0000003dff3d723e */ /* 0x000fe200000010ff */
[----:B------:R-:W-:-:S03]  /*3550*/  IMAD.IADD R63, R107, 0x1, R63 ;  /* 0x000000016b3f7824 */ /* 0x000fc600078e023f */
[----:B------:R-:W-:Y:S01]  /*3560*/  PRMT R64, R61, 0x7610, R64 ;  /* 0x000076103d407816 */ /* 0x000fe20000000040 */
[----:B------:R-:W-:-:S04]  /*3570*/  IMAD.WIDE.U32 R60, R123, R108, R104 ;  /* 0x0000006c7b3c7225 */ /* 0x000fc800078e0068 */
[----:B------:R0:W-:Y:S01]  /*3580*/  @P0 STG.E.U16 desc[UR36][R20.64+0x20], R64 ;  /* 0x0000204014000986 */ /* 0x0001e2000c101524 */
[----:B------:R-:W-:Y:S01]  /*3590*/  IMAD.WIDE.U32 R110, R23, R14, R62 ;  /* 0x0000000e176e7225 */ /* 0x000fe200078e003e */
[----:B------:R-:W-:-:S03]  /*35a0*/  LEA R62, P0, R60, R12, 0x1 ;  /* 0x0000000c3c3e7211 */ /* 0x000fc600078008ff */
[----:B------:R-:W-:Y:S02]  /*35b0*/  IMAD.IADD R61, R61, 0x1, R107 ;  /* 0x000000013d3d7824 */ /* 0x000fe400078e026b */
[----:B------:R-:W-:-:S03]  /*35c0*/  IMAD.WIDE.U32 R108, R123, R108, R114 ;  /* 0x0000006c7b6c7225 */ /* 0x000fc600078e0072 */
[----:B------:R-:W-:Y:S01]  /*35d0*/  LEA.HI.X R63, R60, R13, R61, 0x1, P0 ;  /* 0x0000000d3c3f7211 */ /* 0x000fe200000f0c3d */
[----:B------:R-:W-:Y:S01]  /*35e0*/  IMAD.IADD R61, R103, 0x1, R111 ;  /* 0x00000001673d7824 */ /* 0x000fe200078e026f */
[----:B------:R-:W-:Y:S01]  /*35f0*/  LEA R60, P0, R110, R12, 0x1 ;  /* 0x0000000c6e3c7211 */ /* 0x000fe200078008ff */
[----:B------:R-:W-:-:S03]  /*3600*/  IMAD.IADD R107, R107, 0x1, R109 ;  /* 0x000000016b6b7824 */ /* 0x000fc600078e026d */
[----:B------:R-:W-:Y:S02]  /*3610*/  LEA.HI.X R61, R110, R13, R61, 0x1, P0 ;  /* 0x0000000d6e3d7211 */ /* 0x000fe400000f0c3d */
[----:B------:R-:W-:-:S05]  /*3620*/  IADD3 R106, P0, R106, R108, RZ ;  /* 0x0000006c6a6a7210 */ /* 0x000fca0007f1e0ff */
[----:B0-----:R-:W-:Y:S01]  /*3630*/  IMAD.X R64, R107, 0x1, R105, P0 ;  /* 0x000000016b407824 */ /* 0x001fe200000e0669 */
[----:B------:R-:W-:-:S05]  /*3640*/  IADD3 R104, P0, R10, R108, RZ ;  /* 0x0000006c0a687210 */ /* 0x000fca0007f1e0ff */
[----:B------:R-:W-:Y:S01]  /*3650*/  IMAD.X R105, R11, 0x1, R107, P0 ;  /* 0x000000010b697824 */ /* 0x000fe200000e066b */
[----:B------:R-:W-:Y:S01]  /*3660*/  LEA R10, P0, R106, R12, 0x1 ;  /* 0x0000000c6a0a7211 */ /* 0x000fe200078008ff */
[----:B------:R-:W-:-:S03]  /*3670*/  IMAD.WIDE.U32 R104, R23, R14, R104 ;  /* 0x0000000e17687225 */ /* 0x000fc600078e0068 */
[----:B------:R-:W-:Y:S01]  /*3680*/  LEA.HI.X R11, R106, R13, R64, 0x1, P0 ;  /* 0x0000000d6a0b7211 */ /* 0x000fe200000f0c40 */
[----:B------:R-:W-:Y:S01]  /*3690*/  IMAD.IADD R103, R103, 0x1, R105 ;  /* 0x0000000167677824 */ /* 0x000fe200078e0269 */
[----:B------:R-:W-:-:S04]  /*36a0*/  LEA R12, P0, R104, R12, 0x1 ;  /* 0x0000000c680c7211 */ /* 0x000fc800078008ff */
[----:B------:R-:W-:Y:S02]  /*36b0*/  LEA.HI.X R13, R104, R13, R103, 0x1, P0 ;  /* 0x0000000d680d7211 */ /* 0x000fe400000f0c67 */
[----:B------:R-:W-:Y:S02]  /*36c0*/  ISETP.GT.AND P0, PT, R3, RZ, P1 ;  /* 0x000000ff0300720c */ /* 0x000fe40000f04270 */
[----:B------:R-:W-:-:S11]  /*36d0*/  P2R R103, PR, RZ, 0x2 ;  /* 0x00000002ff677803 */ /* 0x000fd60000000000 */
[----:B------:R-:W-:Y:S05]  /*36e0*/  @!P0 BRA `(.L_x_49) ;  /* 0x0000000000048947 */ /* 0x000fea0003800000 */
[----:B------:R0:W5:Y:S02]  /*36f0*/  LDG.E.LTC128B.U16 R116, desc[UR36][R8.64+0x22] ;  /* 0x0000222408747981 */ /* 0x000164000c1e1520 */
.L_x_49:
[----:B------:R-:W-:Y:S05]  /*3700*/  BSYNC B1 ;  /* 0x0000000000017941 */ /* 0x000fea0003800000 */
.L_x_48:
[----:B-----5:R-:W-:Y:S01]  /*3710*/  IMAD.U32 R14, R116, 0x10000, RZ ;  /* 0x00010000740e7824 */ /* 0x020fe200078e00ff */
[----:B------:R-:W-:Y:S03]  /*3720*/  BSSY B1, `(.L_x_50) ;  /* 0x0000008000017945 */ /* 0x000fe60003800000 */
[----:B------:R-:W-:-:S04]  /*3730*/  FMUL R14, R14, R91 ;  /* 0x0000005b0e0e7220 */ /* 0x000fc80000400000 */
[----:B------:R-:W-:-:S05]  /*3740*/  FFMA R14, R65, R90, R14 ;  /* 0x0000005a410e7223 */ /* 0x000fca000000000e */
[----:B------:R-:W-:-:S05]  /*3750*/  F2FP.BF16.F32.PACK_AB R14, RZ, R14 ;  /* 0x0000000eff0e723e */ /* 0x000fca00000010ff */
[----:B------:R0:W-:Y:S01]  /*3760*/  @P0 STG.E.U16 desc[UR36][R20.64+0x22], R14 ;  /* 0x0000220e14000986 */ /* 0x0001e2000c101524 */
[----:B------:R-:W-:-:S13]  /*3770*/  ISETP.GT.AND P0, PT, R3, 0x8, P2 ;  /* 0x000000080300780c */ /* 0x000fda0001704270 */
[----:B0-----:R-:W-:Y:S05]  /*3780*/  @!P0 BRA `(.L_x_51) ;  /* 0x0000000000048947 */ /* 0x001fea0003800000 */
[----:B------:R0:W5:Y:S02]  /*3790*/  LDG.E.LTC128B.U16 R116, desc[UR36][R56.64+0x20] ;  /* 0x0000202438747981 */ /* 0x000164000c1e1520 */
.L_x_51:
[----:B------:R-:W-:Y:S05]  /*37a0*/  BSYNC B1 ;  /* 0x0000000000017941 */ /* 0x000fea0003800000 */
.L_x_50:
        /* <DEDUP_REMOVED lines=9> */
.L_x_53:
[----:B------:R-:W-:Y:S05]  /*3840*/  BSYNC B1 ;  /* 0x0000000000017941 */ /* 0x000fea0003800000 */
.L_x_52:
[----:B-----5:R-:W-:Y:S01]  /*3850*/  IMAD.U32 R14, R116, 0x10000, RZ ;  /* 0x00010000740e7824 */ /* 0x020fe200078e00ff */
[----:B------:R-:W-:Y:S01]  /*3860*/  ISETP.GT.AND P2, PT, R4, 0x18, PT ;  /* 0x000000180400780c */ /* 0x000fe20003f44270 */
[----:B------:R-:W-:Y:S02]  /*3870*/  BSSY B1, `(.L_x_54) ;  /* 0x0000009000017945 */ /* 0x000fe40003800000 */
[----:B------:R-:W-:Y:S01]  /*3880*/  FMUL R14, R14, R91 ;  /* 0x0000005b0e0e7220 */ /* 0x000fe20000400000 */
[----:B------:R-:W-:-:S03]  /*3890*/  P2R R104, PR, RZ, 0x4 ;  /* 0x00000004ff687803 */ /* 0x000fc60000000000 */
[----:B------:R-:W-:-:S05]  /*38a0*/  FFMA R14, R67, R90, R14 ;  /* 0x0000005a430e7223 */ /* 0x000fca000000000e */
[----:B------:R-:W-:-:S05]  /*38b0*/  F2FP.BF16.F32.PACK_AB R14, RZ, R14 ;  /* 0x0000000eff0e723e */ /* 0x000fca00000010ff */
[----:B------:R0:W-:Y:S01]  /*38c0*/  @P0 STG.E.U16 desc[UR36][R58.64+0x22], R14 ;  /* 0x0000220e3a000986 */ /* 0x0001e2000c101524 */
[----:B------:R-:W-:-:S13]  /*38d0*/  ISETP.GT.AND P0, PT, R3, RZ, P2 ;  /* 0x000000ff0300720c */ /* 0x000fda0001704270 */
[----:B0-----:R-:W-:Y:S05]  /*38e0*/  @!P0 BRA `(.L_x_55) ;  /* 0x0000000000048947 */ /* 0x001fea0003800000 */
[----:B------:R0:W5:Y:S02]  /*38f0*/  LDG.E.LTC128B.U16 R116, desc[UR36][R8.64+0x30] ;  /* 0x0000302408747981 */ /* 0x000164000c1e1520 */
.L_x_55:
[----:B------:R-:W-:Y:S05]  /*3900*/  BSYNC B1 ;  /* 0x0000000000017941 */ /* 0x000fea0003800000 */
.L_x_54:
[----:B-----5:R-:W-:Y:S01]  /*3910*/  IMAD.U32 R14, R116, 0x10000, RZ ;  /* 0x00010000740e7824 */ /* 0x020fe200078e00ff */
[----:B------:R-:W-:Y:S01]  /*3920*/  ISETP.GT.AND P1, PT, R4, 0x19, PT ;  /* 0x000000190400780c */ /* 0x000fe20003f24270 */
[----:B------:R-:W-:Y:S02]  /*3930*/  BSSY B1, `(.L_x_56) ;  /* 0x0000009000017945 */ /* 0x000fe40003800000 */
[----:B------:R-:W-:-:S04]  /*3940*/  FMUL R23, R14, R91 ;  /* 0x0000005b0e177220 */ /* 0x000fc80000400000 */
[----:B------:R-:W-:Y:S01]  /*3950*/  FFMA R23, R68, R90, R23 ;  /* 0x0000005a44177223 */ /* 0x000fe20000000017 */
[----:B------:R-:W-:-:S04]  /*3960*/  P2R R68, PR, RZ, 0x2 ;  /* 0x00000002ff447803 */ /* 0x000fc80000000000 */
[----:B------:R-:W-:-:S05]  /*3970*/  F2FP.BF16.F32.PACK_AB R23, RZ, R23 ;  /* 0x00000017ff17723e */ /* 0x000fca00000010ff */
[----:B------:R0:W-:Y:S01]  /*3980*/  @P0 STG.E.U16 desc[UR36][R20.64+0x30], R23 ;  /* 0x0000301714000986 */ /* 0x0001e2000c101524 */
[----:B------:R-:W-:-:S13]  /*3990*/  ISETP.GT.AND P0, PT, R3, RZ, P1 ;  /* 0x000000ff0300720c */ /* 0x000fda0000f04270 */
[----:B0-----:R-:W-:Y:S05]  /*39a0*/  @!P0 BRA `(.L_x_57) ;  /* 0x0000000000048947 */ /* 0x001fea0003800000 */
[----:B------:R0:W5:Y:S02]  /*39b0*/  LDG.E.LTC128B.U16 R116, desc[UR36][R8.64+0x32] ;  /* 0x0000322408747981 */ /* 0x000164000c1e1520 */
.L_x_57:
[----:B------:R-:W-:Y:S05]  /*39c0*/  BSYNC B1 ;  /* 0x0000000000017941 */ /* 0x000fea0003800000 */
.L_x_56:
        /* <DEDUP_REMOVED lines=9> */
.L_x_59:
[----:B------:R-:W-:Y:S05]  /*3a60*/  BSYNC B1 ;  /* 0x0000000000017941 */ /* 0x000fea0003800000 */
.L_x_58:
        /* <DEDUP_REMOVED lines=9> */
.L_x_61:
[----:B------:R-:W-:Y:S05]  /*3b00*/  BSYNC B1 ;  /* 0x0000000000017941 */ /* 0x000fea0003800000 */
.L_x_60:
        /* <DEDUP_REMOVED lines=11> */
.L_x_63:
[----:B------:R-:W-:Y:S05]  /*3bc0*/  BSYNC B1 ;  /* 0x0000000000017941 */ /* 0x000fea0003800000 */
.L_x_62:
        /* <DEDUP_REMOVED lines=11> */
.L_x_65:
[----:B------:R-:W-:Y:S05]  /*3c80*/  BSYNC B1 ;  /* 0x0000000000017941 */ /* 0x000fea0003800000 */
.L_x_64:
        /* <DEDUP_REMOVED lines=9> */
.L_x_67:
[----:B------:R-:W-:Y:S05]  /*3d20*/  BSYNC B1 ;  /* 0x0000000000017941 */ /* 0x000fea0003800000 */
.L_x_66:
        /* <DEDUP_REMOVED lines=9> */
.L_x_69:
[----:B------:R-:W-:Y:S05]  /*3dc0*/  BSYNC B1 ;  /* 0x0000000000017941 */ /* 0x000fea0003800000 */
.L_x_68:
        /* <DEDUP_REMOVED lines=11> */
.L_x_71:
[----:B------:R-:W-:Y:S05]  /*3e80*/  BSYNC B1 ;  /* 0x0000000000017941 */ /* 0x000fea0003800000 */
.L_x_70:
        /* <DEDUP_REMOVED lines=11> */
.L_x_73:
[----:B------:R-:W-:Y:S05]  /*3f40*/  BSYNC B1 ;  /* 0x0000000000017941 */ /* 0x000fea0003800000 */
.L_x_72:
        /* <DEDUP_REMOVED lines=9> */
.L_x_75:
[----:B------:R-:W-:Y:S05]  /*3fe0*/  BSYNC B1 ;  /* 0x0000000000017941 */ /* 0x000fea0003800000 */
.L_x_74:
        /* <DEDUP_REMOVED lines=9> */
.L_x_77:
[----:B------:R-:W-:Y:S05]  /*4080*/  BSYNC B1 ;  /* 0x0000000000017941 */ /* 0x000fea0003800000 */
.L_x_76:
[----:B-----5:R-:W-:Y:S01]  /*4090*/  IMAD.U32 R14, R116, 0x10000, RZ ;  /* 0x00010000740e7824 */ /* 0x020fe200078e00ff */
[----:B------:R-:W-:Y:S01]  /*40a0*/  ISETP.GT.AND P3, PT, R4, 0x30, PT ;  /* 0x000000300400780c */ /* 0x000fe20003f64270 */
[----:B------:R-:W-:Y:S02]  /*40b0*/  BSSY B1, `(.L_x_78) ;  /* 0x0000008000017945 */ /* 0x000fe40003800000 */
[----:B------:R-:W-:-:S04]  /*40c0*/  FMUL R14, R14, R91 ;  /* 0x0000005b0e0e7220 */ /* 0x000fc80000400000 */
[----:B------:R-:W-:-:S05]  /*40d0*/  FFMA R14, R79, R90, R14 ;  /* 0x0000005a4f0e7223 */ /* 0x000fca000000000e */
[----:B------:R-:W-:-:S05]  /*40e0*/  F2FP.BF16.F32.PACK_AB R14, RZ, R14 ;  /* 0x0000000eff0e723e */ /* 0x000fca00000010ff */
[----:B------:R0:W-:Y:S01]  /*40f0*/  @P0 STG.E.U16 desc[UR36][R58.64+0x52], R14 ;  /* 0x0000520e3a000986 */ /* 0x0001e2000c101524 */
[----:B------:R-:W-:-:S13]  /*4100*/  ISETP.GT.AND P0, PT, R3, RZ, P3 ;  /* 0x000000ff0300720c */ /* 0x000fda0001f04270 */
[----:B0-----:R-:W-:Y:S05]  /*4110*/  @!P0 BRA `(.L_x_79) ;  /* 0x0000000000048947 */ /* 0x001fea0003800000 */
[----:B------:R0:W5:Y:S02]  /*4120*/  LDG.E.LTC128B.U16 R116, desc[UR36][R8.64+0x60] ;  /* 0x0000602408747981 */ /* 0x000164000c1e1520 */
.L_x_79:
[----:B------:R-:W-:Y:S05]  /*4130*/  BSYNC B1 ;  /* 0x0000000000017941 */ /* 0x000fea0003800000 */
.L_x_78:
        /* <DEDUP_REMOVED lines=10> */
.L_x_81:
[----:B------:R-:W-:Y:S05]  /*41e0*/  BSYNC B1 ;  /* 0x0000000000017941 */ /* 0x000fea0003800000 */
.L_x_80:
        /* <DEDUP_REMOVED lines=9> */
.L_x_83:
[----:B------:R-:W-:Y:S05]  /*4280*/  BSYNC B1 ;  /* 0x0000000000017941 */ /* 0x000fea0003800000 */
.L_x_82:
        /* <DEDUP_REMOVED lines=9> */
.L_x_85:
[----:B------:R-:W-:Y:S05]  /*4320*/  BSYNC B1 ;  /* 0x0000000000017941 */ /* 0x000fea0003800000 */
.L_x_84:
        /* <DEDUP_REMOVED lines=10> */
.L_x_87:
[----:B------:R-:W-:Y:S05]  /*43d0*/  BSYNC B1 ;  /* 0x0000000000017941 */ /* 0x000fea0003800000 */
.L_x_86:
[----:B-----5:R-:W-:Y:S01]  /*43e0*/  IMAD.U32 R14, R116, 0x10000, RZ ;  /* 0x00010000740e7824 */ /* 0x020fe200078e00ff */
[----:B------:R-:W-:Y:S03]  /*43f0*/  BSSY B1, `(.L_x_88) ;  /* 0x000000f000017945 */ /* 0x000fe60003800000 */
[----:B------:R-:W-:-:S04]  /*4400*/  FMUL R23, R14, R91 ;  /* 0x0000005b0e177220 */ /* 0x000fc80000400000 */
[----:B------:R-:W-:-:S05]  /*4410*/  FFMA R23, R84, R90, R23 ;  /* 0x0000005a54177223 */ /* 0x000fca0000000017 */
[----:B------:R-:W-:-:S05]  /*4420*/  F2FP.BF16.F32.PACK_AB R23, RZ, R23 ;  /* 0x00000017ff17723e */ /* 0x000fca00000010ff */
[----:B------:R0:W-:Y:S01]  /*4430*/  @P0 STG.E.U16 desc[UR36][R20.64+0x70], R23 ;  /* 0x0000701714000986 */ /* 0x0001e2000c101524 */
[----:B------:R-:W-:-:S05]  /*4440*/  IADD3 R64, P0, R15, R112, RZ ;  /* 0x000000700f407210 */ /* 0x000fca0007f1e0ff */
[----:B------:R-:W-:Y:S01]  /*4450*/  IMAD.X R65, R5, 0x1, R113, P0 ;  /* 0x0000000105417824 */ /* 0x000fe200000e0671 */
[----:B------:R-:W-:-:S05]  /*4460*/  IADD3 R66, P0, R15, R112, RZ ;  /* 0x000000700f427210 */ /* 0x000fca0007f1e0ff */
[----:B------:R-:W-:Y:S01]  /*4470*/  IMAD.X R67, R5, 0x1, R113, P0 ;  /* 0x0000000105437824 */ /* 0x000fe200000e0671 */
[----:B------:R-:W-:-:S05]  /*4480*/  IADD3 R14, P0, R15, R20, RZ ;  /* 0x000000140f0e7210 */ /* 0x000fca0007f1e0ff */
[----:B------:R-:W-:Y:S01]  /*4490*/  IMAD.X R15, R5, 0x1, R21, P0 ;  /* 0x00000001050f7824 */ /* 0x000fe200000e0615 */
[----:B------:R-:W-:-:S04]  /*44a0*/  ISETP.GT.AND P0, PT, R4, 0x39, PT ;  /* 0x000000390400780c */ /* 0x000fc80003f04270 */
[----:B------:R-:W-:-:S13]  /*44b0*/  ISETP.GT.AND P4, PT, R3, RZ, P0 ;  /* 0x000000ff0300720c */ /* 0x000fda0000784270 */
[----:B0-----:R-:W-:Y:S05]  /*44c0*/  @!P4 BRA `(.L_x_89) ;  /* 0x000000000004c947 */ /* 0x001fea0003800000 */
[----:B------:R0:W5:Y:S02]  /*44d0*/  LDG.E.LTC128B.U16 R116, desc[UR36][R8.64+0x72] ;  /* 0x0000722408747981 */ /* 0x000164000c1e1520 */
.L_x_89:
[----:B------:R-:W-:Y:S05]  /*44e0*/  BSYNC B1 ;  /* 0x0000000000017941 */ /* 0x000fea0003800000 */
.L_x_88:
        /* <DEDUP_REMOVED lines=9> */
.L_x_91:
[----:B------:R-:W-:Y:S05]  /*4580*/  BSYNC B1 ;  /* 0x0000000000017941 */ /* 0x000fea0003800000 */
.L_x_90:
        /* <DEDUP_REMOVED lines=9> */
.L_x_93:
[----:B------:R-:W-:Y:S05]  /*4620*/  BSYNC B1 ;  /* 0x0000000000017941 */ /* 0x000fea0003800000 */
.L_x_92:
[----:B-----5:R-:W-:-:S04]  /*4630*/  IMAD.U32 R4, R116, 0x10000, RZ ;  /* 0x0001000074047824 */ /* 0x020fc800078e00ff */
[----:B------:R-:W-:-:S04]  /*4640*/  FMUL R4, R4, R91 ;  /* 0x0000005b04047220 */ /* 0x000fc80000400000 */
[----:B------:R-:W-:-:S05]  /*4650*/  FFMA R4, R87, R90, R4 ;  /* 0x0000005a57047223 */ /* 0x000fca0000000004 */
[----:B------:R-:W-:-:S04]  /*4660*/  F2FP.BF16.F32.PACK_AB R4, RZ, R4 ;  /* 0x00000004ff04723e */ /* 0x000fc800000010ff */
[----:B-1-34-:R-:W-:-:S05]  /*4670*/  PRMT R8, R4, 0x7610, R8 ;  /* 0x0000761004087816 */ /* 0x01afca0000000008 */
[----:B------:R1:W-:Y:S01]  /*4680*/  @P4 STG.E.U16 desc[UR36][R58.64+0x72], R8 ;  /* 0x000072083a004986 */ /* 0x0003e2000c101524 */
[----:B------:R-:W-:-:S13]  /*4690*/  ISETP.GT.AND P4, PT, R3, 0x80, P6 ;  /* 0x000000800300780c */ /* 0x000fda0003784270 */
[----:B------:R-:W3:Y:S01]  /*46a0*/  @P4 LDG.E.LTC128B.U16 R116, desc[UR36][R62.64] ;  /* 0x000000243e744981 */ /* 0x000ee2000c1e1520 */
[----:B------:R-:W-:Y:S01]  /*46b0*/  BSSY B1, `(.L_x_94) ;  /* 0x000000a000017945 */ /* 0x000fe20003800000 */
[----:B---3--:R-:W-:-:S04]  /*46c0*/  IMAD.U32 R4, R116, 0x10000, RZ ;  /* 0x0001000074047824 */ /* 0x008fc800078e00ff */
[----:B------:R-:W-:-:S04]  /*46d0*/  FMUL R5, R4, R91 ;  /* 0x0000005b04057220 */ /* 0x000fc80000400000 */
[----:B------:R-:W-:-:S05]  /*46e0*/  FFMA R5, R24, R90, R5 ;  /* 0x0000005a18057223 */ /* 0x000fca0000000005 */
[----:B------:R-:W-:-:S05]  /*46f0*/  F2FP.BF16.F32.PACK_AB R5, RZ, R5 ;  /* 0x00000005ff05723e */ /* 0x000fca00000010ff */
[----:B------:R1:W-:Y:S01]  /*4700*/  @P4 STG.E.U16 desc[UR36][R14.64], R5 ;  /* 0x000000050e004986 */ /* 0x0003e2000c101524 */
[----:B------:R-:W-:-:S04]  /*4710*/  ISETP.NE.AND P4, PT, R119, RZ, PT ;  /* 0x000000ff7700720c */ /* 0x000fc80003f85270 */
[----:B------:R-:W-:-:S13]  /*4720*/  ISETP.GT.AND P4, PT, R3, 0x80, P4 ;  /* 0x000000800300780c */ /* 0x000fda0002784270 */
[----:B-1----:R-:W-:Y:S05]  /*4730*/  @!P4 BRA `(.L_x_95) ;  /* 0x000000000004c947 */ /* 0x002fea0003800000 */
[----:B------:R1:W5:Y:S02]  /*4740*/  LDG.E.LTC128B.U16 R116, desc[UR36][R60.64+0x2] ;  /* 0x000002243c747981 */ /* 0x000364000c1e1520 */
.L_x_95:
[----:B------:R-:W-:Y:S05]  /*4750*/  BSYNC B1 ;  /* 0x0000000000017941 */ /* 0x000fea0003800000 */
.L_x_94:
[----:B-----5:R-:W-:Y:S01]  /*4760*/  IMAD.U32 R4, R116, 0x10000, RZ ;  /* 0x0001000074047824 */ /* 0x020fe200078e00ff */
[----:B------:R-:W-:Y:S01]  /*4770*/  ISETP.GT.AND P6, PT, R3, 0x88, P6 ;  /* 0x000000880300780c */ /* 0x000fe200037c4270 */
[----:B------:R-:W-:Y:S01]  /*4780*/  @P4 IMAD.MOV.U32 R5, RZ, RZ, R15 ;  /* 0x000000ffff054224 */ /* 0x000fe200078e000f */
[----:B------:R-:W-:Y:S01]  /*4790*/  BSSY B1, `(.L_x_96) ;  /* 0x0000009000017945 */ /* 0x000fe20003800000 */
[----:B------:R-:W-:-:S04]  /*47a0*/  FMUL R4, R4, R91 ;  /* 0x0000005b04047220 */ /* 0x000fc80000400000 */
[----:B------:R-:W-:-:S05]  /*47b0*/  FFMA R4, R25, R90, R4 ;  /* 0x0000005a19047223 */ /* 0x000fca0000000004 */
[----:B------:R-:W-:-:S04]  /*47c0*/  F2FP.BF16.F32.PACK_AB R4, RZ, R4 ;  /* 0x00000004ff04723e */ /* 0x000fc800000010ff */
[----:B------:R-:W-:Y:S01]  /*47d0*/  PRMT R8, R4, 0x7610, R8 ;  /* 0x0000761004087816 */ /* 0x000fe20000000008 */
[----:B------:R-:W-:-:S05]  /*47e0*/  @P4 IMAD.MOV.U32 R4, RZ, RZ, R14 ;  /* 0x000000ffff044224 */ /* 0x000fca00078e000e */
[----:B------:R3:W-:Y:S01]  /*47f0*/  @P4 STG.E.U16 desc[UR36][R4.64+0x2], R8 ;  /* 0x0000020804004986 */ /* 0x0007e2000c101524 */
[----:B------:R-:W-:Y:S05]  /*4800*/  @!P6 BRA `(.L_x_97) ;  /* 0x000000000004e947 */ /* 0x000fea0003800000 */
[----:B------:R4:W5:Y:S02]  /*4810*/  LDG.E.LTC128B.U16 R116, desc[UR36][R10.64] ;  /* 0x000000240a747981 */ /* 0x000964000c1e1520 */
.L_x_97:
[----:B------:R-:W-:Y:S05]  /*4820*/  BSYNC B1 ;  /* 0x0000000000017941 */ /* 0x000fea0003800000 */
.L_x_96:
[----:B---3-5:R-:W-:Y:S01]  /*4830*/  IMAD.U32 R4, R116, 0x10000, RZ ;  /* 0x0001000074047824 */ /* 0x028fe200078e00ff */
[----:B------:R-:W-:Y:S01]  /*4840*/  ISETP.NE.AND P4, PT, R119, RZ, PT ;  /* 0x000000ff7700720c */ /* 0x000fe20003f85270 */
[----:B------:R-:W-:Y:S02]  /*4850*/  BSSY B1, `(.L_x_98) ;  /* 0x0000008000017945 */ /* 0x000fe40003800000 */
[----:B------:R-:W-:Y:S01]  /*4860*/  FMUL R5, R4, R91 ;  /* 0x0000005b04057220 */ /* 0x000fe20000400000 */
[----:B------:R-:W-:-:S03]  /*4870*/  ISETP.GT.AND P4, PT, R3, 0x88, P4 ;  /* 0x000000880300780c */ /* 0x000fc60002784270 */
[----:B------:R-:W-:-:S05]  /*4880*/  FFMA R5, R26, R90, R5 ;  /* 0x0000005a1a057223 */ /* 0x000fca0000000005 */
[----:B------:R-:W-:-:S05]  /*4890*/  F2FP.BF16.F32.PACK_AB R5, RZ, R5 ;  /* 0x00000005ff05723e */ /* 0x000fca00000010ff */
[----:B------:R3:W-:Y:S01]  /*48a0*/  @P6 STG.E.U16 desc[UR36][R64.64], R5 ;  /* 0x0000000540006986 */ /* 0x0007e2000c101524 */
[----:B------:R-:W-:Y:S05]  /*48b0*/  @!P4 BRA `(.L_x_99) ;  /* 0x000000000004c947 */ /* 0x000fea0003800000 */
[----:B------:R0:W5:Y:S02]  /*48c0*/  LDG.E.LTC128B.U16 R116, desc[UR36][R12.64+0x2] ;  /* 0x000002240c747981 */ /* 0x000164000c1e1520 */
.L_x_99:
[----:B------:R-:W-:Y:S05]  /*48d0*/  BSYNC B1 ;  /* 0x0000000000017941 */ /* 0x000fea0003800000 */
.L_x_98:
[----:B-----5:R-:W-:Y:S01]  /*48e0*/  IMAD.U32 R4, R116, 0x10000, RZ ;  /* 0x0001000074047824 */ /* 0x020fe200078e00ff */
[----:B------:R-:W-:Y:S01]  /*48f0*/  ISETP.NE.AND P6, PT, R117, RZ, PT ;  /* 0x000000ff7500720c */ /* 0x000fe20003fc5270 */
[----:B------:R-:W-:Y:S02]  /*4900*/  BSSY B1, `(.L_x_100) ;  /* 0x0000008000017945 */ /* 0x000fe40003800000 */
[----:B------:R-:W-:-:S04]  /*4910*/  FMUL R4, R4, R91 ;  /* 0x0000005b04047220 */ /* 0x000fc80000400000 */
[----:B------:R-:W-:-:S05]  /*4920*/  FFMA R4, R27, R90, R4 ;  /* 0x0000005a1b047223 */ /* 0x000fca0000000004 */
[----:B------:R-:W-:-:S05]  /*4930*/  F2FP.BF16.F32.PACK_AB R4, RZ, R4 ;  /* 0x00000004ff04723e */ /* 0x000fca00000010ff */
[----:B------:R0:W-:Y:S01]  /*4940*/  @P4 STG.E.U16 desc[UR36][R66.64+0x2], R4 ;  /* 0x0000020442004986 */ /* 0x0001e2000c101524 */
[----:B------:R-:W-:-:S13]  /*4950*/  ISETP.GT.AND P4, PT, R3, 0x80, P6 ;  /* 0x000000800300780c */ /* 0x000fda0003784270 */
[----:B0-----:R-:W-:Y:S05]  /*4960*/  @!P4 BRA `(.L_x_101) ;  /* 0x000000000004c947 */ /* 0x001fea0003800000 */
[----:B------:R0:W5:Y:S02]  /*4970*/  LDG.E.LTC128B.U16 R116, desc[UR36][R60.64+0x10] ;  /* 0x000010243c747981 */ /* 0x000164000c1e1520 */
.L_x_101:
[----:B------:R-:W-:Y:S05]  /*4980*/  BSYNC B1 ;  /* 0x0000000000017941 */ /* 0x000fea0003800000 */
.L_x_100:
[----:B-----5:R-:W-:Y:S01]  /*4990*/  IMAD.U32 R4, R116, 0x10000, RZ ;  /* 0x0001000074047824 */ /* 0x020fe200078e00ff */
[----:B------:R-:W-:Y:S01]  /*49a0*/  ISETP.NE.AND P6, PT, R120, RZ, PT ;  /* 0x000000ff7800720c */ /* 0x000fe20003fc5270 */
[----:B------:R-:W-:Y:S02]  /*49b0*/  BSSY B1, `(.L_x_102) ;  /* 0x000000b000017945 */ /* 0x000fe40003800000 */
[----:B---3--:R-:W-:Y:S01]  /*49c0*/  FMUL R5, R4, R91 ;  /* 0x0000005b04057220 */ /* 0x008fe20000400000 */
[----:B------:R-:W-:-:S03]  /*49d0*/  @P4 IMAD.MOV.U32 R4, RZ, RZ, R14 ;  /* 0x000000ffff044224 */ /* 0x000fc600078e000e */
[----:B------:R-:W-:-:S05]  /*49e0*/  FFMA R5, R28, R90, R5 ;  /* 0x0000005a1c057223 */ /* 0x000fca0000000005 */
[----:B------:R-:W-:-:S04]  /*49f0*/  F2FP.BF16.F32.PACK_AB R5, RZ, R5 ;  /* 0x00000005ff05723e */ /* 0x000fc800000010ff */
[----:B------:R-:W-:Y:S01]  /*4a00*/  PRMT R8, R5, 0x7610, R8 ;  /* 0x0000761005087816 */ /* 0x000fe20000000008 */
[----:B------:R-:W-:-:S05]  /*4a10*/  @P4 IMAD.MOV.U32 R5, RZ, RZ, R15 ;  /* 0x000000ffff054224 */ /* 0x000fca00078e000f */
[----:B------:R3:W-:Y:S01]  /*4a20*/  @P4 STG.E.U16 desc[UR36][R4.64+0x10], R8 ;  /* 0x0000100804004986 */ /* 0x0007e2000c101524 */
[----:B------:R-:W-:-:S13]  /*4a30*/  ISETP.GT.AND P4, PT, R3, 0x80, P6 ;  /* 0x000000800300780c */ /* 0x000fda0003784270 */
[----:B---3--:R-:W-:Y:S05]  /*4a40*/  @!P4 BRA `(.L_x_103) ;  /* 0x000000000004c947 */ /* 0x008fea0003800000 */
[----:B------:R3:W5:Y:S02]  /*4a50*/  LDG.E.LTC128B.U16 R116, desc[UR36][R60.64+0x12] ;  /* 0x000012243c747981 */ /* 0x000764000c1e1520 */
.L_x_103:
[----:B------:R-:W-:Y:S05]  /*4a60*/  BSYNC B1 ;  /* 0x0000000000017941 */ /* 0x000fea0003800000 */
.L_x_102:
[----:B-----5:R-:W-:Y:S01]  /*4a70*/  IMAD.U32 R4, R116, 0x10000, RZ ;  /* 0x0001000074047824 */ /* 0x020fe200078e00ff */
[----:B------:R-:W-:Y:S01]  /*4a80*/  BSSY B1, `(.L_x_104) ;  /* 0x000000c000017945 */ /* 0x000fe20003800000 */
[----:B------:R-:W-:Y:S02]  /*4a90*/  @P4 IMAD.MOV.U32 R5, RZ, RZ, R15 ;  /* 0x000000ffff054224 */ /* 0x000fe400078e000f */
[----:B------:R-:W-:-:S04]  /*4aa0*/  FMUL R4, R4, R91 ;  /* 0x0000005b04047220 */ /* 0x000fc80000400000 */
[----:B------:R-:W-:-:S05]  /*4ab0*/  FFMA R4, R29, R90, R4 ;  /* 0x0000005a1d047223 */ /* 0x000fca0000000004 */
[----:B------:R-:W-:-:S04]  /*4ac0*/  F2FP.BF16.F32.PACK_AB R4, RZ, R4 ;  /* 0x00000004ff04723e */ /* 0x000fc800000010ff */
[----:B------:R-:W-:Y:S01]  /*4ad0*/  PRMT R8, R4, 0x7610, R8 ;  /* 0x0000761004087816 */ /* 0x000fe20000000008 */
[----:B------:R-:W-:-:S05]  /*4ae0*/  @P4 IMAD.MOV.U32 R4, RZ, RZ, R14 ;  /* 0x000000ffff044224 */ /* 0x000fca00078e000e */
[----:B------:R0:W-:Y:S01]  /*4af0*/  @P4 STG.E.U16 desc[UR36][R4.64+0x12], R8 ;  /* 0x0000120804004986 */ /* 0x0001e2000c101524 */
[----:B------:R-:W-:-:S04]  /*4b00*/  ISETP.NE.AND P4, PT, R117, RZ, PT ;  /* 0x000000ff7500720c */ /* 0x000fc80003f85270 */
[----:B------:R-:W-:-:S13]  /*4b10*/  ISETP.GT.AND P4, PT, R3, 0x88, P4 ;  /* 0x000000880300780c */ /* 0x000fda0002784270 */
[----:B0-----:R-:W-:Y:S05]  /*4b20*/  @!P4 BRA `(.L_x_105) ;  /* 0x000000000004c947 */ /* 0x001fea0003800000 */
[----:B------:R0:W5:Y:S02]  /*4b30*/  LDG.E.LTC128B.U16 R116, desc[UR36][R12.64+0x10] ;  /* 0x000010240c747981 */ /* 0x000164000c1e1520 */
.L_x_105:
[----:B------:R-:W-:Y:S05]  /*4b40*/  BSYNC B1 ;  /* 0x0000000000017941 */ /* 0x000fea0003800000 */
.L_x_104:
        /* <DEDUP_REMOVED lines=9> */
.L_x_107:
[----:B------:R-:W-:Y:S05]  /*4be0*/  BSYNC B1 ;  /* 0x0000000000017941 */ /* 0x000fea0003800000 */
.L_x_106:
[----:B-----5:R-:W-:Y:S01]  /*4bf0*/  IMAD.U32 R4, R116, 0x10000, RZ ;  /* 0x0001000074047824 */ /* 0x020fe200078e00ff */
[----:B------:R-:W-:Y:S01]  /*4c00*/  ISETP.NE.AND P6, PT, R121, RZ, PT ;  /* 0x000000ff7900720c */ /* 0x000fe20003fc5270 */
        /* <DEDUP_REMOVED lines=8> */
[----:B------:R-:W-:-:S13]  /*4c90*/  ISETP.GT.AND P4, PT, R3, 0x80, P6 ;  /* 0x000000800300780c */ /* 0x000fda0003784270 */
[----:B0-----:R-:W-:Y:S05]  /*4ca0*/  @!P4 BRA `(.L_x_109) ;  /* 0x000000000004c947 */ /* 0x001fea0003800000 */
[----:B------:R0:W5:Y:S02]  /*4cb0*/  LDG.E.LTC128B.U16 R116, desc[UR36][R60.64+0x20] ;  /* 0x000020243c747981 */ /* 0x000164000c1e1520 */
.L_x_109:
[----:B------:R-:W-:Y:S05]  /*4cc0*/  BSYNC B1 ;  /* 0x0000000000017941 */ /* 0x000fea0003800000 */
.L_x_108:
[----:B-----5:R-:W-:Y:S01]  /*4cd0*/  IMAD.U32 R4, R116, 0x10000, RZ ;  /* 0x0001000074047824 */ /* 0x020fe200078e00ff */
[----:B------:R-:W-:Y:S01]  /*4ce0*/  ISETP.NE.AND P6, PT, R103, RZ, PT ;  /* 0x000000ff6700720c */ /* 0x000fe20003fc5270 */
[----:B------:R-:W-:Y:S02]  /*4cf0*/  BSSY B1, `(.L_x_110) ;  /* 0x000000b000017945 */ /* 0x000fe40003800000 */
[----:B------:R-:W-:Y:S01]  /*4d00*/  FMUL R5, R4, R91 ;  /* 0x0000005b04057220 */ /* 0x000fe20000400000 */
[----:B------:R-:W-:-:S03]  /*4d10*/  @P4 IMAD.MOV.U32 R4, RZ, RZ, R14 ;  /* 0x000000ffff044224 */ /* 0x000fc600078e000e */
        /* <DEDUP_REMOVED lines=8> */
.L_x_111:
[----:B------:R-:W-:Y:S05]  /*4da0*/  BSYNC B1 ;  /* 0x0000000000017941 */ /* 0x000fea0003800000 */
.L_x_110:
        /* <DEDUP_REMOVED lines=13> */
.L_x_113:
[----:B------:R-:W-:Y:S05]  /*4e80*/  BSYNC B1 ;  /* 0x0000000000017941 */ /* 0x000fea0003800000 */
.L_x_112:
[----:B-----5:R-:W-:Y:S01]  /*4e90*/  IMAD.U32 R4, R116, 0x10000, RZ ;  /* 0x0001000074047824 */ /* 0x020fe200078e00ff */
[----:B------:R-:W-:Y:S03]  /*4ea0*/  BSSY B1, `(.L_x_114) ;  /* 0x000000b000017945 */ /* 0x000fe60003800000 */
        /* <DEDUP_REMOVED lines=10> */
.L_x_115:
[----:B------:R-:W-:Y:S05]  /*4f50*/  BSYNC B1 ;  /* 0x0000000000017941 */ /* 0x000fea0003800000 */
.L_x_114:
        /* <DEDUP_REMOVED lines=13> */
.L_x_117:
[----:B------:R-:W-:Y:S05]  /*5030*/  BSYNC B1 ;  /* 0x0000000000017941 */ /* 0x000fea0003800000 */
.L_x_116:
        /* <DEDUP_REMOVED lines=13> */
.L_x_119:
[----:B------:R-:W-:Y:S05]  /*5110*/  BSYNC B1 ;  /* 0x0000000000017941 */ /* 0x000fea0003800000 */
.L_x_118:
        /* <DEDUP_REMOVED lines=13> */
.L_x_121:
[----:B------:R-:W-:Y:S05]  /*51f0*/  BSYNC B1 ;  /* 0x0000000000017941 */ /* 0x000fea0003800000 */
.L_x_120:
        /* <DEDUP_REMOVED lines=12> */
.L_x_123:
[----:B------:R-:W-:Y:S05]  /*52c0*/  BSYNC B1 ;  /* 0x0000000000017941 */ /* 0x000fea0003800000 */
.L_x_122:
        /* <DEDUP_REMOVED lines=13> */
.L_x_125:
[----:B------:R-:W-:Y:S05]  /*53a0*/  BSYNC B1 ;  /* 0x0000000000017941 */ /* 0x000fea0003800000 */
.L_x_124:
        /* <DEDUP_REMOVED lines=13> */
.L_x_127:
[----:B------:R-:W-:Y:S05]  /*5480*/  BSYNC B1 ;  /* 0x0000000000017941 */ /* 0x000fea0003800000 */
.L_x_126:
        /* <DEDUP_REMOVED lines=13> */
.L_x_129:
[----:B------:R-:W-:Y:S05]  /*5560*/  BSYNC B1 ;  /* 0x0000000000017941 */ /* 0x000fea0003800000 */
.L_x_128:
        /* <DEDUP_REMOVED lines=12> */
.L_x_131:
[----:B------:R-:W-:Y:S05]  /*5630*/  BSYNC B1 ;  /* 0x0000000000017941 */ /* 0x000fea0003800000 */
.L_x_130:
        /* <DEDUP_REMOVED lines=13> */
.L_x_133:
[----:B------:R-:W-:Y:S05]  /*5710*/  BSYNC B1 ;  /* 0x0000000000017941 */ /* 0x000fea0003800000 */
.L_x_132:
        /* <DEDUP_REMOVED lines=12> */
.L_x_135:
[----:B------:R-:W-:Y:S05]  /*57e0*/  BSYNC B1 ;  /* 0x0000000000017941 */ /* 0x000fea0003800000 */
.L_x_134:
        /* <DEDUP_REMOVED lines=12> */
.L_x_137:
[----:B------:R-:W-:Y:S05]  /*58b0*/  BSYNC B1 ;  /* 0x0000000000017941 */ /* 0x000fea0003800000 */
.L_x_136:
[----:B-----5:R-:W-:Y:S01]  /*58c0*/  IMAD.U32 R4, R116, 0x10000, RZ ;  /* 0x0001000074047824 */ /* 0x020fe200078e00ff */
[----:B------:R-:W-:Y:S01]  /*58d0*/  ISETP.GT.AND P5, PT, R3, 0x88, P5 ;  /* 0x000000880300780c */ /* 0x000fe20002fa4270 */
        /* <DEDUP_REMOVED lines=8> */
[----:B------:R-:W-:Y:S05]  /*5960*/  @!P5 BRA `(.L_x_139) ;  /* 0x000000000004d947 */ /* 0x000fea0003800000 */
[----:B------:R0:W5:Y:S02]  /*5970*/  LDG.E.LTC128B.U16 R116, desc[UR36][R12.64+0x52] ;  /* 0x000052240c747981 */ /* 0x000164000c1e1520 */
.L_x_139:
[----:B------:R-:W-:Y:S05]  /*5980*/  BSYNC B1 ;  /* 0x0000000000017941 */ /* 0x000fea0003800000 */
.L_x_138:
[----:B0----5:R-:W-:Y:S01]  /*5990*/  IMAD.U32 R4, R116, 0x10000, RZ ;  /* 0x0001000074047824 */ /* 0x021fe200078e00ff */
        /* <DEDUP_REMOVED lines=11> */
.L_x_141:
[----:B------:R-:W-:Y:S05]  /*5a50*/  BSYNC B1 ;  /* 0x0000000000017941 */ /* 0x000fea0003800000 */
.L_x_140:
[----:B0----5:R-:W-:Y:S01]  /*5a60*/  IMAD.U32 R4, R116, 0x10000, RZ ;  /* 0x0001000074047824 */ /* 0x021fe200078e00ff */
        /* <DEDUP_REMOVED lines=11> */
.L_x_143:
[----:B------:R-:W-:Y:S05]  /*5b20*/  BSYNC B1 ;  /* 0x0000000000017941 */ /* 0x000fea0003800000 */
.L_x_142:
        /* <DEDUP_REMOVED lines=12> */
.L_x_145:
[----:B------:R-:W-:Y:S05]  /*5bf0*/  BSYNC B1 ;  /* 0x0000000000017941 */ /* 0x000fea0003800000 */
.L_x_144:
        /* <DEDUP_REMOVED lines=12> */
.L_x_147:
[----:B------:R-:W-:Y:S05]  /*5cc0*/  BSYNC B1 ;  /* 0x0000000000017941 */ /* 0x000fea0003800000 */
.L_x_146:
        /* <DEDUP_REMOVED lines=12> */
.L_x_149:
[----:B------:R-:W-:Y:S05]  /*5d90*/  BSYNC B1 ;  /* 0x0000000000017941 */ /* 0x000fea0003800000 */
.L_x_148:
        /* <DEDUP_REMOVED lines=12> */
.L_x_151:
[----:B------:R-:W-:Y:S05]  /*5e60*/  BSYNC B1 ;  /* 0x0000000000017941 */ /* 0x000fea0003800000 */
.L_x_150:
        /* <DEDUP_REMOVED lines=9> */
.L_x_153:
[----:B------:R-:W-:Y:S05]  /*5f00*/  BSYNC B1 ;  /* 0x0000000000017941 */ /* 0x000fea0003800000 */
.L_x_152:
        /* <DEDUP_REMOVED lines=12> */
.L_x_155:
[----:B------:R-:W-:Y:S05]  /*5fd0*/  BSYNC B1 ;  /* 0x0000000000017941 */ /* 0x000fea0003800000 */
.L_x_154:
[----:B------:R-:W-:Y:S05]  /*5fe0*/  @!P0 BRA `(.L_x_156) ;  /* 0x0000001400848947 */ /* 0x000fea0003800000 */
[----:B-----5:R-:W-:-:S04]  /*5ff0*/  IMAD.U32 R116, R116, 0x10000, RZ ;  /* 0x0001000074747824 */ /* 0x020fc800078e00ff */
[----:B------:R-:W-:-:S04]  /*6000*/  FMUL R116, R116, R91 ;  /* 0x0000005b74747220 */ /* 0x000fc80000400000 */
[----:B------:R-:W-:-:S05]  /*6010*/  FFMA R116, R55, R90, R116 ;  /* 0x0000005a37747223 */ /* 0x000fca0000000074 */
[----:B------:R-:W-:-:S05]  /*6020*/  F2FP.BF16.F32.PACK_AB R116, RZ, R116 ;  /* 0x00000074ff74723e */ /* 0x000fca00000010ff */
[----:B------:R0:W-:Y:S01]  /*6030*/  STG.E.U16 desc[UR36][R6.64+0x72], R116 ;  /* 0x0000727406007986 */ /* 0x0001e2000c101524 */
[----:B------:R-:W-:Y:S05]  /*6040*/  BRA `(.L_x_156) ;  /* 0x00000014006c7947 */ /* 0x000fea0003800000 */
.L_x_33:
[----:B------:R-:W-:Y:S01]  /*6050*/  ULDC.64 UR4, c[0x0][0x5c0] ;  /* 0x0001700000047ab9 */ /* 0x000fe20000000a00 */
[-C--:B------:R-:W-:Y:S01]  /*6060*/  FMUL R56, R56, R90.reuse ;  /* 0x0000005a38387220 */ /* 0x080fe20000400000 */
[----:B------:R-:W-:Y:S01]  /*6070*/  LEA R10, P1, R112, UR4, 0x1 ;  /* 0x00000004700a7c11 */ /* 0x000fe2000f8208ff */
[----:B------:R-:W-:Y:S01]  /*6080*/  IMAD.SHL.U32 R7, R96, 0x2, RZ ;  /* 0x0000000260077824 */ /* 0x000fe200078e00ff */
[----:B------:R-:W-:Y:S01]  /*6090*/  ISETP.GT.AND P3, PT, R4, 0x1, PT ;  /* 0x000000010400780c */ /* 0x000fe20003f64270 */
[----:B------:R-:W-:Y:S01]  /*60a0*/  FMUL R57, R57, R90 ;  /* 0x0000005a39397220 */ /* 0x000fe20000400000 */
[----:B------:R-:W-:Y:S01]  /*60b0*/  F2FP.BF16.F32.PACK_AB R56, RZ, R56 ;  /* 0x00000038ff38723e */ /* 0x000fe200000010ff */
[-C--:B------:R-:W-:Y:S01]  /*60c0*/  FMUL R58, R58, R90.reuse ;  /* 0x0000005a3a3a7220 */ /* 0x080fe20000400000 */
[----:B------:R-:W-:Y:S01]  /*60d0*/  LEA.HI.X R11, R112, UR5, R21, 0x1, P1 ;  /* 0x00000005700b7c11 */ /* 0x000fe200088f0c15 */
[-C--:B------:R-:W-:Y:S01]  /*60e0*/  FMUL R59, R59, R90.reuse ;  /* 0x0000005a3b3b7220 */ /* 0x080fe20000400000 */
[----:B------:R-:W-:Y:S01]  /*60f0*/  ISETP.GT.AND P1, PT, R3, RZ, P3 ;  /* 0x000000ff0300720c */ /* 0x000fe20001f24270 */
[----:B------:R-:W-:Y:S01]  /*6100*/  IMAD.SHL.U32 R23, R97, 0x2, RZ ;  /* 0x0000000261177824 */ /* 0x000fe200078e00ff */
[----:B------:R-:W-:Y:S01]  /*6110*/  ISETP.GT.AND P2, PT, R3, 0x8, P6 ;  /* 0x000000080300780c */ /* 0x000fe20003744270 */
[----:B------:R-:W-:Y:S01]  /*6120*/  @P0 STG.E.U16 desc[UR36][R10.64], R56 ;  /* 0x000000380a000986 */ /* 0x000fe2000c101524 */
[----:B------:R-:W-:Y:S01]  /*6130*/  SHF.L.U64.HI R5, R96, 0x1, R95 ;  /* 0x0000000160057819 */ /* 0x000fe2000001025f */
[----:B------:R-:W-:Y:S01]  /*6140*/  FMUL R60, R60, R90 ;  /* 0x0000005a3c3c7220 */ /* 0x000fe20000400000 */
[----:B------:R-:W-:Y:S01]  /*6150*/  IADD3 R8, P0, R7, R10, RZ ;  /* 0x0000000a07087210 */ /* 0x000fe20007f1e0ff */
[-C--:B------:R-:W-:Y:S01]  /*6160*/  FMUL R61, R61, R90.reuse ;  /* 0x0000005a3d3d7220 */ /* 0x080fe20000400000 */
[----:B------:R-:W-:Y:S01]  /*6170*/  F2FP.BF16.F32.PACK_AB R57, RZ, R57 ;  /* 0x00000039ff39723e */ /* 0x000fe200000010ff */
[----:B------:R-:W-:Y:S01]  /*6180*/  FMUL R63, R63, R90 ;  /* 0x0000005a3f3f7220 */ /* 0x000fe20000400000 */
[----:B------:R-:W-:Y:S01]  /*6190*/  F2FP.BF16.F32.PACK_AB R58, RZ, R58 ;  /* 0x0000003aff3a723e */ /* 0x000fe200000010ff */
[----:B------:R-:W-:Y:S01]  /*61a0*/  IMAD.X R9, R5, 0x1, R11, P0 ;  /* 0x0000000105097824 */ /* 0x000fe200000e060b */
[----:B------:R-:W-:Y:S01]  /*61b0*/  ISETP.GT.AND P0, PT, R3, 0x8, P3 ;  /* 0x000000080300780c */ /* 0x000fe20001f04270 */
[----:B------:R-:W-:Y:S01]  /*61c0*/  @P1 STG.E.U16 desc[UR36][R10.64+0x2], R57 ;  /* 0x000002390a001986 */ /* 0x000fe2000c101524 */
[----:B------:R-:W-:Y:S01]  /*61d0*/  F2FP.BF16.F32.PACK_AB R59, RZ, R59 ;  /* 0x0000003bff3b723e */ /* 0x000fe200000010ff */
[----:B------:R-:W-:Y:S01]  /*61e0*/  FMUL R62, R62, R90 ;  /* 0x0000005a3e3e7220 */ /* 0x000fe20000400000 */
[----:B------:R-:W-:Y:S01]  /*61f0*/  SHF.L.U64.HI R13, R97, 0x1, R94 ;  /* 0x00000001610d7819 */ /* 0x000fe2000001025e */
[----:B------:R-:W-:Y:S01]  /*6200*/  @P2 STG.E.U16 desc[UR36][R8.64], R58 ;  /* 0x0000003a08002986 */ /* 0x000fe2000c101524 */
[----:B------:R-:W-:Y:S01]  /*6210*/  IADD3 R6, P1, P2, R23, R10, R7 ;  /* 0x0000000a17067210 */ /* 0x000fe20007a3e007 */
[-C--:B------:R-:W-:Y:S01]  /*6220*/  FMUL R64, R64, R90.reuse ;  /* 0x0000005a40407220 */ /* 0x080fe20000400000 */
[C---:B------:R-:W-:Y:S01]  /*6230*/  ISETP.GT.AND P4, PT, R4.reuse, 0x8, PT ;  /* 0x000000080400780c */ /* 0x040fe20003f84270 */
[-C--:B------:R-:W-:Y:S01]  /*6240*/  FMUL R65, R65, R90.reuse ;  /* 0x0000005a41417220 */ /* 0x080fe20000400000 */
[----:B------:R-:W-:Y:S01]  /*6250*/  ISETP.GT.AND P3, PT, R4, 0x9, PT ;  /* 0x000000090400780c */ /* 0x000fe20003f64270 */
[-C--:B------:R-:W-:Y:S01]  /*6260*/  FMUL R66, R66, R90.reuse ;  /* 0x0000005a42427220 */ /* 0x080fe20000400000 */
[----:B------:R-:W-:Y:S01]  /*6270*/  IADD3.X R7, R13, R11, R5, P1, P2 ;  /* 0x0000000b0d077210 */ /* 0x000fe20000fe4405 */
[----:B------:R-:W-:Y:S01]  /*6280*/  @P0 STG.E.U16 desc[UR36][R8.64+0x2], R59 ;  /* 0x0000023b08000986 */ /* 0x000fe2000c101524 */
[----:B------:R-:W-:Y:S01]  /*6290*/  ISETP.GT.AND P1, PT, R3, RZ, P4 ;  /* 0x000000ff0300720c */ /* 0x000fe20002724270 */
[-C--:B------:R-:W-:Y:S01]  /*62a0*/  FMUL R67, R67, R90.reuse ;  /* 0x0000005a43437220 */ /* 0x080fe20000400000 */
[----:B------:R-:W-:Y:S01]  /*62b0*/  ISETP.GT.AND P0, PT, R3, RZ, P3 ;  /* 0x000000ff0300720c */ /* 0x000fe20001f04270 */
[----:B------:R-:W-:Y:S01]  /*62c0*/  FMUL R68, R68, R90 ;  /* 0x0000005a44447220 */ /* 0x000fe20000400000 */
[----:B------:R-:W-:Y:S01]  /*62d0*/  F2FP.BF16.F32.PACK_AB R60, RZ, R60 ;  /* 0x0000003cff3c723e */ /* 0x000fe200000010ff */
[-C--:B------:R-:W-:Y:S01]  /*62e0*/  FMUL R69, R69, R90.reuse ;  /* 0x0000005a45457220 */ /* 0x080fe20000400000 */
[----:B------:R-:W-:Y:S01]  /*62f0*/  F2FP.BF16.F32.PACK_AB R61, RZ, R61 ;  /* 0x0000003dff3d723e */ /* 0x000fe200000010ff */
[-C--:B------:R-:W-:Y:S01]  /*6300*/  FMUL R70, R70, R90.reuse ;  /* 0x0000005a46467220 */ /* 0x080fe20000400000 */
[----:B------:R-:W-:Y:S01]  /*6310*/  F2FP.BF16.F32.PACK_AB R63, RZ, R63 ;  /* 0x0000003fff3f723e */ /* 0x000fe200000010ff */
[----:B------:R-:W-:Y:S01]  /*6320*/  FMUL R71, R71, R90 ;  /* 0x0000005a47477220 */ /* 0x000fe20000400000 */
[----:B------:R-:W-:Y:S01]  /*6330*/  F2FP.BF16.F32.PACK_AB R62, RZ, R62 ;  /* 0x0000003eff3e723e */ /* 0x000fe200000010ff */
[----:B------:R-:W-:Y:S01]  /*6340*/  FMUL R72, R72, R90 ;  /* 0x0000005a48487220 */ /* 0x000fe20000400000 */
[----:B------:R-:W-:Y:S01]  /*6350*/  F2FP.BF16.F32.PACK_AB R64, RZ, R64 ;  /* 0x00000040ff40723e */ /* 0x000fe200000010ff */
[----:B------:R-:W-:Y:S01]  /*6360*/  @P1 STG.E.U16 desc[UR36][R10.64+0x10], R60 ;  /* 0x0000103c0a001986 */ /* 0x000fe2000c101524 */
[----:B------:R-:W-:Y:S01]  /*6370*/  ISETP.GT.AND P1, PT, R3, 0x8, P4 ;  /* 0x000000080300780c */ /* 0x000fe20002724270 */
[-C--:B------:R-:W-:Y:S01]  /*6380*/  FMUL R73, R73, R90.reuse ;  /* 0x0000005a49497220 */ /* 0x080fe20000400000 */
[----:B------:R-:W-:Y:S01]  /*6390*/  ISETP.GT.AND P2, PT, R4, 0x11, PT ;  /* 0x000000110400780c */ /* 0x000fe20003f44270 */
[----:B------:R-:W-:Y:S01]  /*63a0*/  @P0 STG.E.U16 desc[UR36][R10.64+0x12], R61 ;  /* 0x0000123d0a000986 */ /* 0x000fe2000c101524 */
[----:B------:R-:W-:Y:S01]  /*63b0*/  ISETP.GT.AND P0, PT, R3, 0x8, P3 ;  /* 0x000000080300780c */ /* 0x000fe20001f04270 */
[-C--:B------:R-:W-:Y:S01]  /*63c0*/  FMUL R74, R74, R90.reuse ;  /* 0x0000005a4a4a7220 */ /* 0x080fe20000400000 */
[----:B------:R-:W-:Y:S01]  /*63d0*/  ISETP.GT.AND P3, PT, R4, 0x10, PT ;  /* 0x000000100400780c */ /* 0x000fe20003f64270 */
[-C--:B------:R-:W-:Y:S01]  /*63e0*/  FMUL R75, R75, R90.reuse ;  /* 0x0000005a4b4b7220 */ /* 0x080fe20000400000 */
[----:B------:R-:W-:Y:S01]  /*63f0*/  F2FP.BF16.F32.PACK_AB R65, RZ, R65 ;  /* 0x00000041ff41723e */ /* 0x000fe200000010ff */
[----:B------:R-:W-:Y:S01]  /*6400*/  FMUL R76, R76, R90 ;  /* 0x0000005a4c4c7220 */ /* 0x000fe20000400000 */
[----:B------:R-:W-:Y:S01]  /*6410*/  F2FP.BF16.F32.PACK_AB R66, RZ, R66 ;  /* 0x00000042ff42723e */ /* 0x000fe200000010ff */
[----:B------:R-:W-:Y:S01]  /*6420*/  FMUL R77, R77, R90 ;  /* 0x0000005a4d4d7220 */ /* 0x000fe20000400000 */
[----:B------:R-:W-:Y:S01]  /*6430*/  F2FP.BF16.F32.PACK_AB R67, RZ, R67 ;  /* 0x00000043ff43723e */ /* 0x000fe200000010ff */
[----:B------:R-:W-:Y:S01]  /*6440*/  @P1 STG.E.U16 desc[UR36][R8.64+0x10], R62 ;  /* 0x0000103e08001986 */ /* 0x000fe2000c101524 */
[----:B------:R-:W-:Y:S01]  /*6450*/  F2FP.BF16.F32.PACK_AB R68, RZ, R68 ;  /* 0x00000044ff44723e */ /* 0x000fe200000010ff */
[-C--:B------:R-:W-:Y:S01]  /*6460*/  FMUL R78, R78, R90.reuse ;  /* 0x0000005a4e4e7220 */ /* 0x080fe20000400000 */
[----:B------:R-:W-:Y:S01]  /*6470*/  ISETP.GT.AND P1, PT, R4, 0x19, PT ;  /* 0x000000190400780c */ /* 0x000fe20003f24270 */
[----:B------:R-:W-:Y:S01]  /*6480*/  @P0 STG.E.U16 desc[UR36][R8.64+0x12], R63 ;  /* 0x0000123f08000986 */ /* 0x000fe2000c101524 */
[----:B------:R-:W-:Y:S01]  /*6490*/  ISETP.GT.AND P0, PT, R3, RZ, P3 ;  /* 0x000000ff0300720c */ /* 0x000fe20001f04270 */
[-C--:B------:R-:W-:Y:S01]  /*64a0*/  FMUL R79, R79, R90.reuse ;  /* 0x0000005a4f4f7220 */ /* 0x080fe20000400000 */
[----:B------:R-:W-:Y:S01]  /*64b0*/  F2FP.BF16.F32.PACK_AB R69, RZ, R69 ;  /* 0x00000045ff45723e */ /* 0x000fe200000010ff */
[----:B------:R-:W-:Y:S01]  /*64c0*/  FMUL R80, R80, R90 ;  /* 0x0000005a50507220 */ /* 0x000fe20000400000 */
[----:B------:R-:W-:Y:S01]  /*64d0*/  F2FP.BF16.F32.PACK_AB R70, RZ, R70 ;  /* 0x00000046ff46723e */ /* 0x000fe200000010ff */
        /* <DEDUP_REMOVED lines=8> */
[----:B------:R-:W-:Y:S01]  /*6560*/  @P0 STG.E.U16 desc[UR36][R10.64+0x20], R64 ;  /* 0x000020400a000986 */ /* 0x000fe2000c101524 */
[----:B------:R-:W-:Y:S01]  /*6570*/  ISETP.GT.AND P0, PT, R3, RZ, P2 ;  /* 0x000000ff0300720c */ /* 0x000fe20001704270 */
[-C--:B------:R-:W-:Y:S01]  /*6580*/  FMUL R85, R85, R90.reuse ;  /* 0x0000005a55557220 */ /* 0x080fe20000400000 */
[----:B------:R-:W-:Y:S01]  /*6590*/  F2FP.BF16.F32.PACK_AB R75, RZ, R75 ;  /* 0x0000004bff4b723e */ /* 0x000fe200000010ff */
[-C--:B------:R-:W-:Y:S01]  /*65a0*/  FMUL R86, R86, R90.reuse ;  /* 0x0000005a56567220 */ /* 0x080fe20000400000 */
[----:B------:R-:W-:Y:S01]  /*65b0*/  ISETP.GT.AND P5, PT, R4, 0x28, PT ;  /* 0x000000280400780c */ /* 0x000fe20003fa4270 */
[----:B------:R-:W-:Y:S01]  /*65c0*/  FMUL R87, R87, R90 ;  /* 0x0000005a57577220 */ /* 0x000fe20000400000 */
[----:B------:R-:W-:Y:S01]  /*65d0*/  F2FP.BF16.F32.PACK_AB R76, RZ, R76 ;  /* 0x0000004cff4c723e */ /* 0x000fe200000010ff */
[-C--:B------:R-:W-:Y:S01]  /*65e0*/  FMUL R24, R24, R90.reuse ;  /* 0x0000005a18187220 */ /* 0x080fe20000400000 */
[----:B------:R-:W-:Y:S01]  /*65f0*/  ISETP.GT.AND P4, PT, R4, 0x29, PT ;  /* 0x000000290400780c */ /* 0x000fe20003f84270 */
[-C--:B------:R-:W-:Y:S01]  /*6600*/  FMUL R25, R25, R90.reuse ;  /* 0x0000005a19197220 */ /* 0x080fe20000400000 */
[----:B------:R-:W-:Y:S01]  /*6610*/  F2FP.BF16.F32.PACK_AB R77, RZ, R77 ;  /* 0x0000004dff4d723e */ /* 0x000fe200000010ff */
[----:B------:R-:W-:Y:S01]  /*6620*/  FMUL R26, R26, R90 ;  /* 0x0000005a1a1a7220 */ /* 0x000fe20000400000 */
[----:B------:R-:W-:Y:S01]  /*6630*/  F2FP.BF16.F32.PACK_AB R78, RZ, R78 ;  /* 0x0000004eff4e723e */ /* 0x000fe200000010ff */
[----:B------:R-:W-:Y:S01]  /*6640*/  @P0 STG.E.U16 desc[UR36][R10.64+0x22], R65 ;  /* 0x000022410a000986 */ /* 0x000fe2000c101524 */
[----:B------:R-:W-:Y:S01]  /*6650*/  ISETP.GT.AND P0, PT, R3, 0x8, P3 ;  /* 0x000000080300780c */ /* 0x000fe20001f04270 */
[-C--:B------:R-:W-:Y:S01]  /*6660*/  FMUL R27, R27, R90.reuse ;  /* 0x0000005a1b1b7220 */ /* 0x080fe20000400000 */
[----:B------:R-:W-:Y:S01]  /*6670*/  F2FP.BF16.F32.PACK_AB R79, RZ, R79 ;  /* 0x0000004fff4f723e */ /* 0x000fe200000010ff */
[-C--:B------:R-:W-:Y:S01]  /*6680*/  FMUL R28, R28, R90.reuse ;  /* 0x0000005a1c1c7220 */ /* 0x080fe20000400000 */
[----:B------:R-:W-:Y:S01]  /*6690*/  ISETP.GT.AND P3, PT, R4, 0x30, PT ;  /* 0x000000300400780c */ /* 0x000fe20003f64270 */
        /* <DEDUP_REMOVED lines=8> */
[----:B------:R-:W-:Y:S01]  /*6720*/  @P0 STG.E.U16 desc[UR36][R8.64+0x20], R66 ;  /* 0x0000204208000986 */ /* 0x000fe2000c101524 */
[----:B------:R-:W-:Y:S01]  /*6730*/  ISETP.GT.AND P0, PT, R3, 0x8, P2 ;  /* 0x000000080300780c */ /* 0x000fe20001704270 */
[-C--:B------:R-:W-:Y:S01]  /*6740*/  FMUL R33, R33, R90.reuse ;  /* 0x0000005a21217220 */ /* 0x080fe20000400000 */
[----:B------:R-:W-:Y:S01]  /*6750*/  ISETP.GT.AND P2, PT, R4, 0x18, PT ;  /* 0x000000180400780c */ /* 0x000fe20003f44270 */
[----:B------:R-:W-:Y:S01]  /*6760*/  FMUL R34, R34, R90 ;  /* 0x0000005a22227220 */ /* 0x000fe20000400000 */
[----:B------:R-:W-:Y:S01]  /*6770*/  F2FP.BF16.F32.PACK_AB R84, RZ, R84 ;  /* 0x00000054ff54723e */ /* 0x000fe200000010ff */
[-C--:B------:R-:W-:Y:S01]  /*6780*/  FMUL R35, R35, R90.reuse ;  /* 0x0000005a23237220 */ /* 0x080fe20000400000 */
[----:B------:R-:W-:Y:S01]  /*6790*/  P2R R5, PR, RZ, 0x20 ;  /* 0x00000020ff057803 */ /* 0x000fe20000000000 */
[-C--:B------:R-:W-:Y:S01]  /*67a0*/  FMUL R36, R36, R90.reuse ;  /* 0x0000005a24247220 */ /* 0x080fe20000400000 */
[----:B------:R-:W-:Y:S01]  /*67b0*/  F2FP.BF16.F32.PACK_AB R85, RZ, R85 ;  /* 0x00000055ff55723e */ /* 0x000fe200000010ff */
[----:B------:R-:W-:Y:S01]  /*67c0*/  FMUL R37, R37, R90 ;  /* 0x0000005a25257220 */ /* 0x000fe20000400000 */
[----:B------:R-:W-:Y:S01]  /*67d0*/  F2FP.BF16.F32.PACK_AB R86, RZ, R86 ;  /* 0x00000056ff56723e */ /* 0x000fe200000010ff */
[-C--:B------:R-:W-:Y:S01]  /*67e0*/  FMUL R38, R38, R90.reuse ;  /* 0x0000005a26267220 */ /* 0x080fe20000400000 */
[----:B------:R-:W-:Y:S01]  /*67f0*/  F2FP.BF16.F32.PACK_AB R87, RZ, R87 ;  /* 0x00000057ff57723e */ /* 0x000fe200000010ff */
[----:B------:R-:W-:Y:S01]  /*6800*/  @P0 STG.E.U16 desc[UR36][R8.64+0x22], R67 ;  /* 0x0000224308000986 */ /* 0x000fe2000c101524 */
[----:B------:R-:W-:Y:S01]  /*6810*/  ISETP.GT.AND P0, PT, R3, RZ, P2 ;  /* 0x000000ff0300720c */ /* 0x000fe20001704270 */
        /* <DEDUP_REMOVED lines=36> */
[----:B------:R-:W-:Y:S01]  /*6a60*/  FMUL R55, R55, R90 ;  /* 0x0000005a37377220 */ /* 0x000fe20000400000 */
[----:B------:R-:W-:-:S02]  /*6a70*/  F2FP.BF16.F32.PACK_AB R39, RZ, R39 ;  /* 0x00000027ff27723e */ /* 0x000fc400000010ff */
[----:B------:R-:W-:Y:S01]  /*6a80*/  F2FP.BF16.F32.PACK_AB R40, RZ, R40 ;  /* 0x00000028ff28723e */ /* 0x000fe200000010ff */
[----:B------:R-:W-:Y:S01]  /*6a90*/  @P0 STG.E.U16 desc[UR36][R8.64+0x30], R70 ;  /* 0x0000304608000986 */ /* 0x000fe2000c101524 */
[----:B------:R-:W-:Y:S02]  /*6aa0*/  ISETP.GT.AND P0, PT, R3, 0x8, P1 ;  /* 0x000000080300780c */ /* 0x000fe40000f04270 */
[----:B------:R-:W-:Y:S02]  /*6ab0*/  ISETP.GT.AND P1, PT, R4, 0x21, PT ;  /* 0x000000210400780c */ /* 0x000fe40003f24270 */
[----:B------:R-:W-:Y:S02]  /*6ac0*/  F2FP.BF16.F32.PACK_AB R41, RZ, R41 ;  /* 0x00000029ff29723e */ /* 0x000fe400000010ff */
[----:B------:R-:W-:Y:S02]  /*6ad0*/  F2FP.BF16.F32.PACK_AB R42, RZ, R42 ;  /* 0x0000002aff2a723e */ /* 0x000fe400000010ff */
[----:B------:R-:W-:-:S02]  /*6ae0*/  F2FP.BF16.F32.PACK_AB R43, RZ, R43 ;  /* 0x0000002bff2b723e */ /* 0x000fc400000010ff */
[----:B------:R-:W-:Y:S02]  /*6af0*/  F2FP.BF16.F32.PACK_AB R44, RZ, R44 ;  /* 0x0000002cff2c723e */ /* 0x000fe400000010ff */
[----:B------:R-:W-:Y:S01]  /*6b00*/  F2FP.BF16.F32.PACK_AB R45, RZ, R45 ;  /* 0x0000002dff2d723e */ /* 0x000fe200000010ff */
[----:B------:R-:W-:Y:S01]  /*6b10*/  @P0 STG.E.U16 desc[UR36][R8.64+0x32], R71 ;  /* 0x0000324708000986 */ /* 0x000fe2000c101524 */
[----:B------:R-:W-:Y:S02]  /*6b20*/  ISETP.GT.AND P0, PT, R3, RZ, P2 ;  /* 0x000000ff0300720c */ /* 0x000fe40001704270 */
[----:B------:R-:W-:Y:S02]  /*6b30*/  F2FP.BF16.F32.PACK_AB R46, RZ, R46 ;  /* 0x0000002eff2e723e */ /* 0x000fe400000010ff */
[----:B------:R-:W-:Y:S02]  /*6b40*/  F2FP.BF16.F32.PACK_AB R47, RZ, R47 ;  /* 0x0000002fff2f723e */ /* 0x000fe400000010ff */
[----:B------:R-:W-:-:S02]  /*6b50*/  F2FP.BF16.F32.PACK_AB R48, RZ, R48 ;  /* 0x00000030ff30723e */ /* 0x000fc400000010ff */
[----:B------:R-:W-:Y:S02]  /*6b60*/  F2FP.BF16.F32.PACK_AB R49, RZ, R49 ;  /* 0x00000031ff31723e */ /* 0x000fe400000010ff */
[----:B------:R-:W-:Y:S02]  /*6b70*/  F2FP.BF16.F32.PACK_AB R50, RZ, R50 ;  /* 0x00000032ff32723e */ /* 0x000fe400000010ff */
[----:B------:R-:W-:Y:S01]  /*6b80*/  F2FP.BF16.F32.PACK_AB R51, RZ, R51 ;  /* 0x00000033ff33723e */ /* 0x000fe200000010ff */
[----:B------:R-:W-:Y:S01]  /*6b90*/  @P0 STG.E.U16 desc[UR36][R10.64+0x40], R72 ;  /* 0x000040480a000986 */ /* 0x000fe2000c101524 */
[----:B------:R-:W-:Y:S02]  /*6ba0*/  ISETP.GT.AND P0, PT, R3, RZ, P1 ;  /* 0x000000ff0300720c */ /* 0x000fe40000f04270 */
[----:B------:R-:W-:Y:S02]  /*6bb0*/  F2FP.BF16.F32.PACK_AB R52, RZ, R52 ;  /* 0x00000034ff34723e */ /* 0x000fe400000010ff */
[----:B------:R-:W-:-:S02]  /*6bc0*/  F2FP.BF16.F32.PACK_AB R53, RZ, R53 ;  /* 0x00000035ff35723e */ /* 0x000fc400000010ff */
[----:B------:R-:W-:Y:S02]  /*6bd0*/  F2FP.BF16.F32.PACK_AB R54, RZ, R54 ;  /* 0x00000036ff36723e */ /* 0x000fe400000010ff */
[----:B------:R-:W-:-:S05]  /*6be0*/  F2FP.BF16.F32.PACK_AB R55, RZ, R55 ;  /* 0x00000037ff37723e */ /* 0x000fca00000010ff */
[----:B------:R-:W-:Y:S01]  /*6bf0*/  @P0 STG.E.U16 desc[UR36][R10.64+0x42], R73 ;  /* 0x000042490a000986 */ /* 0x000fe2000c101524 */
[----:B------:R-:W-:Y:S02]  /*6c00*/  ISETP.GT.AND P0, PT, R3, 0x8, P2 ;  /* 0x000000080300780c */ /* 0x000fe40001704270 */
[----:B------:R-:W-:-:S11]  /*6c10*/  ISETP.GT.AND P2, PT, R4, 0x38, PT ;  /* 0x000000380400780c */ /* 0x000fd60003f44270 */
[----:B------:R-:W-:Y:S01]  /*6c20*/  @P0 STG.E.U16 desc[UR36][R8.64+0x40], R74 ;  /* 0x0000404a08000986 */ /* 0x000fe2000c101524 */
[----:B------:R-:W-:-:S13]  /*6c30*/  ISETP.GT.AND P0, PT, R3, 0x8, P1 ;  /* 0x000000080300780c */ /* 0x000fda0000f04270 */
[----:B------:R-:W-:Y:S01]  /*6c40*/  @P0 STG.E.U16 desc[UR36][R8.64+0x42], R75 ;  /* 0x0000424b08000986 */ /* 0x000fe2000c101524 */
[----:B------:R-:W-:-:S13]  /*6c50*/  ISETP.GT.AND P0, PT, R3, RZ, P5 ;  /* 0x000000ff0300720c */ /* 0x000fda0002f04270 */
[----:B------:R-:W-:Y:S01]  /*6c60*/  @P0 STG.E.U16 desc[UR36][R10.64+0x50], R76 ;  /* 0x0000504c0a000986 */ /* 0x000fe2000c101524 */
[----:B------:R-:W-:-:S13]  /*6c70*/  ISETP.GT.AND P0, PT, R3, RZ, P4 ;  /* 0x000000ff0300720c */ /* 0x000fda0002704270 */
[----:B------:R-:W-:Y:S01]  /*6c80*/  @P0 STG.E.U16 desc[UR36][R10.64+0x52], R77 ;  /* 0x0000524d0a000986 */ /* 0x000fe2000c101524 */
[----:B------:R-:W-:-:S13]  /*6c90*/  ISETP.GT.AND P0, PT, R3, 0x8, P5 ;  /* 0x000000080300780c */ /* 0x000fda0002f04270 */
[----:B------:R-:W-:Y:S01]  /*6ca0*/  @P0 STG.E.U16 desc[UR36][R8.64+0x50], R78 ;  /* 0x0000504e08000986 */ /* 0x000fe2000c101524 */
[----:B------:R-:W-:-:S13]  /*6cb0*/  ISETP.GT.AND P0, PT, R3, 0x8, P4 ;  /* 0x000000080300780c */ /* 0x000fda0002704270 */
[----:B------:R-:W-:Y:S01]  /*6cc0*/  @P0 STG.E.U16 desc[UR36][R8.64+0x52], R79 ;  /* 0x0000524f08000986 */ /* 0x000fe2000c101524 */
[----:B------:R-:W-:-:S13]  /*6cd0*/  ISETP.GT.AND P0, PT, R3, RZ, P3 ;  /* 0x000000ff0300720c */ /* 0x000fda0001f04270 */
[----:B------:R-:W-:Y:S01]  /*6ce0*/  @P0 STG.E.U16 desc[UR36][R10.64+0x60], R80 ;  /* 0x000060500a000986 */ /* 0x000fe2000c101524 */
[----:B------:R-:W-:-:S04]  /*6cf0*/  ISETP.GT.AND P0, PT, R4, 0x31, PT ;  /* 0x000000310400780c */ /* 0x000fc80003f04270 */
[----:B------:R-:W-:-:S13]  /*6d00*/  ISETP.GT.AND P1, PT, R3, RZ, P0 ;  /* 0x000000ff0300720c */ /* 0x000fda0000724270 */
[----:B------:R-:W-:Y:S01]  /*6d10*/  @P1 STG.E.U16 desc[UR36][R10.64+0x62], R81 ;  /* 0x000062510a001986 */ /* 0x000fe2000c101524 */
[----:B------:R-:W-:-:S13]  /*6d20*/  ISETP.GT.AND P1, PT, R3, 0x8, P3 ;  /* 0x000000080300780c */ /* 0x000fda0001f24270 */
[----:B------:R-:W-:Y:S01]  /*6d30*/  @P1 STG.E.U16 desc[UR36][R8.64+0x60], R82 ;  /* 0x0000605208001986 */ /* 0x000fe2000c101524 */
[----:B------:R-:W-:-:S13]  /*6d40*/  ISETP.GT.AND P1, PT, R3, 0x8, P0 ;  /* 0x000000080300780c */ /* 0x000fda0000724270 */
[----:B------:R-:W-:Y:S01]  /*6d50*/  @P1 STG.E.U16 desc[UR36][R8.64+0x62], R83 ;  /* 0x0000625308001986 */ /* 0x000fe2000c101524 */
[----:B------:R-:W-:-:S05]  /*6d60*/  IADD3 R14, P1, R23, R8, RZ ;  /* 0x00000008170e7210 */ /* 0x000fca0007f3e0ff */
[----:B------:R-:W-:Y:S01]  /*6d70*/  IMAD.X R15, R13, 0x1, R9, P1 ;  /* 0x000000010d0f7824 */ /* 0x000fe200008e0609 */
[----:B------:R-:W-:-:S13]  /*6d80*/  ISETP.GT.AND P1, PT, R3, RZ, P2 ;  /* 0x000000ff0300720c */ /* 0x000fda0001724270 */
[----:B------:R-:W-:Y:S01]  /*6d90*/  @P1 STG.E.U16 desc[UR36][R10.64+0x70], R84 ;  /* 0x000070540a001986 */ /* 0x000fe2000c101524 */
[----:B------:R-:W-:-:S05]  /*6da0*/  IADD3 R20, P1, R23, R8, RZ ;  /* 0x0000000817147210 */ /* 0x000fca0007f3e0ff */
[----:B------:R-:W-:Y:S01]  /*6db0*/  IMAD.X R21, R13, 0x1, R9, P1 ;  /* 0x000000010d157824 */ /* 0x000fe200008e0609 */
[----:B------:R-:W-:-:S05]  /*6dc0*/  IADD3 R12, P1, R23, R10, RZ ;  /* 0x0000000a170c7210 */ /* 0x000fca0007f3e0ff */
[----:B------:R-:W-:Y:S01]  /*6dd0*/  IMAD.X R13, R13, 0x1, R11, P1 ;  /* 0x000000010d0d7824 */ /* 0x000fe200008e060b */
[----:B------:R-:W-:-:S04]  /*6de0*/  ISETP.GT.AND P1, PT, R4, 0x39, PT ;  /* 0x000000390400780c */ /* 0x000fc80003f24270 */
[----:B------:R-:W-:-:S13]  /*6df0*/  ISETP.GT.AND P5, PT, R3, RZ, P1 ;  /* 0x000000ff0300720c */ /* 0x000fda0000fa4270 */
[----:B------:R-:W-:Y:S01]  /*6e00*/  @P5 STG.E.U16 desc[UR36][R10.64+0x72], R85 ;  /* 0x000072550a005986 */ /* 0x000fe2000c101524 */
[----:B------:R-:W-:-:S13]  /*6e10*/  ISETP.GT.AND P5, PT, R3, 0x8, P2 ;  /* 0x000000080300780c */ /* 0x000fda00017a4270 */
[----:B------:R-:W-:Y:S01]  /*6e20*/  @P5 STG.E.U16 desc[UR36][R8.64+0x70], R86 ;  /* 0x0000705608005986 */ /* 0x000fe2000c101524 */
[----:B------:R-:W-:-:S13]  /*6e30*/  ISETP.GT.AND P5, PT, R3, 0x8, P1 ;  /* 0x000000080300780c */ /* 0x000fda0000fa4270 */
[----:B------:R0:W-:Y:S01]  /*6e40*/  @P5 STG.E.U16 desc[UR36][R8.64+0x72], R87 ;  /* 0x0000725708005986 */ /* 0x0001e2000c101524 */
[C---:B------:R-:W-:Y:S02]  /*6e50*/  ISETP.GT.AND P5, PT, R3.reuse, 0x80, P6 ;  /* 0x000000800300780c */ /* 0x040fe400037a4270 */
[----:B------:R-:W-:-:S11]  /*6e60*/  ISETP.GT.AND P6, PT, R3, 0x88, P6 ;  /* 0x000000880300780c */ /* 0x000fd600037c4270 */
[----:B------:R-:W-:Y:S01]  /*6e70*/  @P5 STG.E.U16 desc[UR36][R12.64], R24 ;  /* 0x000000180c005986 */ /* 0x000fe2000c101524 */
[----:B------:R-:W-:-:S04]  /*6e80*/  ISETP.GT.AND P5, PT, R4, 0x1, PT ;  /* 0x000000010400780c */ /* 0x000fc80003fa4270 */
[----:B------:R-:W-:-:S13]  /*6e90*/  ISETP.GT.AND P5, PT, R3, 0x80, P5 ;  /* 0x000000800300780c */ /* 0x000fda0002fa4270 */
[----:B0-----:R-:W-:Y:S02]  /*6ea0*/  @P5 IMAD.MOV.U32 R8, RZ, RZ, R12 ;  /* 0x000000ffff085224 */ /* 0x001fe400078e000c */
[----:B------:R-:W-:-:S05]  /*6eb0*/  @P5 IMAD.MOV.U32 R9, RZ, RZ, R13 ;  /* 0x000000ffff095224 */ /* 0x000fca00078e000d */
[----:B------:R0:W-:Y:S01]  /*6ec0*/  @P5 STG.E.U16 desc[UR36][R8.64+0x2], R25 ;  /* 0x0000021908005986 */ /* 0x0001e2000c101524 */
[----:B------:R-:W-:-:S03]  /*6ed0*/  ISETP.NE.AND P5, PT, R5, RZ, PT ;  /* 0x000000ff0500720c */ /* 0x000fc60003fa5270 */
[----:B------:R-:W-:Y:S01]  /*6ee0*/  @P6 STG.E.U16 desc[UR36][R14.64], R26 ;  /* 0x0000001a0e006986 */ /* 0x000fe2000c101524 */
[----:B------:R-:W-:-:S04]  /*6ef0*/  ISETP.GT.AND P6, PT, R4, 0x1, PT ;  /* 0x000000010400780c */ /* 0x000fc80003fc4270 */
[----:B------:R-:W-:-:S13]  /*6f00*/  ISETP.GT.AND P6, PT, R3, 0x88, P6 ;  /* 0x000000880300780c */ /* 0x000fda00037c4270 */
[----:B------:R-:W-:Y:S01]  /*6f10*/  @P6 STG.E.U16 desc[UR36][R20.64+0x2], R27 ;  /* 0x0000021b14006986 */ /* 0x000fe2000c101524 */
[----:B------:R-:W-:-:S04]  /*6f20*/  ISETP.GT.AND P6, PT, R4, 0x8, PT ;  /* 0x000000080400780c */ /* 0x000fc80003fc4270 */
[----:B------:R-:W-:-:S13]  /*6f30*/  ISETP.GT.AND P6, PT, R3, 0x80, P6 ;  /* 0x000000800300780c */ /* 0x000fda00037c4270 */
[----:B0-----:R-:W-:Y:S02]  /*6f40*/  @P6 IMAD.MOV.U32 R8, RZ, RZ, R12 ;  /* 0x000000ffff086224 */ /* 0x001fe400078e000c */
[----:B------:R-:W-:-:S05]  /*6f50*/  @P6 IMAD.MOV.U32 R9, RZ, RZ, R13 ;  /* 0x000000ffff096224 */ /* 0x000fca00078e000d */
[----:B------:R0:W-:Y:S01]  /*6f60*/  @P6 STG.E.U16 desc[UR36][R8.64+0x10], R28 ;  /* 0x0000101c08006986 */ /* 0x0001e2000c101524 */
[----:B------:R-:W-:-:S04]  /*6f70*/  ISETP.GT.AND P6, PT, R4, 0x9, PT ;  /* 0x000000090400780c */ /* 0x000fc80003fc4270 */
[----:B------:R-:W-:-:S13]  /*6f80*/  ISETP.GT.AND P6, PT, R3, 0x80, P6 ;  /* 0x000000800300780c */ /* 0x000fda00037c4270 */
[----:B0-----:R-:W-:Y:S02]  /*6f90*/  @P6 IMAD.MOV.U32 R8, RZ, RZ, R12 ;  /* 0x000000ffff086224 */ /* 0x001fe400078e000c */
[----:B------:R-:W-:-:S05]  /*6fa0*/  @P6 IMAD.MOV.U32 R9, RZ, RZ, R13 ;  /* 0x000000ffff096224 */ /* 0x000fca00078e000d */
[----:B------:R0:W-:Y:S01]  /*6fb0*/  @P6 STG.E.U16 desc[UR36][R8.64+0x12], R29 ;  /* 0x0000121d08006986 */ /* 0x0001e2000c101524 */
[----:B------:R-:W-:-:S04]  /*6fc0*/  ISETP.GT.AND P6, PT, R4, 0x8, PT ;  /* 0x000000080400780c */ /* 0x000fc80003fc4270 */
[----:B------:R-:W-:-:S13]  /*6fd0*/  ISETP.GT.AND P6, PT, R3, 0x88, P6 ;  /* 0x000000880300780c */ /* 0x000fda00037c4270 */
        /* <DEDUP_REMOVED lines=45> */
[----:B------:R-:W-:Y:S01]  /*72b0*/  @P6 STG.E.U16 desc[UR36][R8.64+0x42], R41 ;  /* 0x0000422908006986 */ /* 0x000fe2000c101524 */
[----:B------:R-:W-:-:S04]  /*72c0*/  ISETP.GT.AND P6, PT, R4, 0x20, PT ;  /* 0x000000200400780c */ /* 0x000fc80003fc4270 */
[----:B------:R-:W-:-:S13]  /*72d0*/  ISETP.GT.AND P6, PT, R3, 0x88, P6 ;  /* 0x000000880300780c */ /* 0x000fda00037c4270 */
[----:B------:R-:W-:Y:S01]  /*72e0*/  @P6 STG.E.U16 desc[UR36][R6.64+0x40], R42 ;  /* 0x0000402a06006986 */ /* 0x000fe2000c101524 */
[----:B------:R-:W-:-:S04]  /*72f0*/  ISETP.GT.AND P6, PT, R4, 0x21, PT ;  /* 0x000000210400780c */ /* 0x000fc80003fc4270 */
[----:B------:R-:W-:-:S13]  /*7300*/  ISETP.GT.AND P6, PT, R3, 0x88, P6 ;  /* 0x000000880300780c */ /* 0x000fda00037c4270 */
[----:B------:R-:W-:Y:S02]  /*7310*/  @P6 IMAD.MOV.U32 R4, RZ, RZ, R6 ;  /* 0x000000ffff046224 */ /* 0x000fe400078e0006 */
[----:B------:R-:W-:-:S05]  /*7320*/  @P6 IMAD.MOV.U32 R5, RZ, RZ, R7 ;  /* 0x000000ffff056224 */ /* 0x000fca00078e0007 */
[----:B------:R0:W-:Y:S01]  /*7330*/  @P6 STG.E.U16 desc[UR36][R4.64+0x42], R43 ;  /* 0x0000422b04006986 */ /* 0x0001e2000c101524 */
[C---:B------:R-:W-:Y:S02]  /*7340*/  ISETP.GT.AND P6, PT, R3.reuse, 0x80, P5 ;  /* 0x000000800300780c */ /* 0x040fe40002fc4270 */
[----:B------:R-:W-:-:S11]  /*7350*/  ISETP.GT.AND P5, PT, R3, 0x88, P5 ;  /* 0x000000880300780c */ /* 0x000fd60002fa4270 */
[----:B0-----:R-:W-:Y:S02]  /*7360*/  @P6 IMAD.MOV.U32 R4, RZ, RZ, R12 ;  /* 0x000000ffff046224 */ /* 0x001fe400078e000c */
[----:B------:R-:W-:-:S05]  /*7370*/  @P6 IMAD.MOV.U32 R5, RZ, RZ, R13 ;  /* 0x000000ffff056224 */ /* 0x000fca00078e000d */
[----:B------:R0:W-:Y:S01]  /*7380*/  @P6 STG.E.U16 desc[UR36][R4.64+0x50], R44 ;  /* 0x0000502c04006986 */ /* 0x0001e2000c101524 */
[C---:B------:R-:W-:Y:S02]  /*7390*/  ISETP.GT.AND P6, PT, R3.reuse, 0x80, P4 ;  /* 0x000000800300780c */ /* 0x040fe400027c4270 */
[----:B------:R-:W-:-:S11]  /*73a0*/  ISETP.GT.AND P4, PT, R3, 0x88, P4 ;  /* 0x000000880300780c */ /* 0x000fd60002784270 */
[----:B0-----:R-:W-:Y:S02]  /*73b0*/  @P6 IMAD.MOV.U32 R4, RZ, RZ, R12 ;  /* 0x000000ffff046224 */ /* 0x001fe400078e000c */
[----:B------:R-:W-:-:S05]  /*73c0*/  @P6 IMAD.MOV.U32 R5, RZ, RZ, R13 ;  /* 0x000000ffff056224 */ /* 0x000fca00078e000d */
[----:B------:R0:W-:Y:S02]  /*73d0*/  @P6 STG.E.U16 desc[UR36][R4.64+0x52], R45 ;  /* 0x0000522d04006986 */ /* 0x0001e4000c101524 */
[----:B0-----:R-:W-:Y:S02]  /*73e0*/  @P5 IMAD.MOV.U32 R4, RZ, RZ, R6 ;  /* 0x000000ffff045224 */ /* 0x001fe400078e0006 */
[----:B------:R-:W-:-:S05]  /*73f0*/  @P5 IMAD.MOV.U32 R5, RZ, RZ, R7 ;  /* 0x000000ffff055224 */ /* 0x000fca00078e0007 */
[----:B------:R0:W-:Y:S01]  /*7400*/  @P5 STG.E.U16 desc[UR36][R4.64+0x50], R46 ;  /* 0x0000502e04005986 */ /* 0x0001e2000c101524 */
[C---:B------:R-:W-:Y:S02]  /*7410*/  ISETP.GT.AND P5, PT, R3.reuse, 0x80, P3 ;  /* 0x000000800300780c */ /* 0x040fe40001fa4270 */
[----:B------:R-:W-:Y:S01]  /*7420*/  ISETP.GT.AND P3, PT, R3, 0x88, P3 ;  /* 0x000000880300780c */ /* 0x000fe20001f64270 */
        /* <DEDUP_REMOVED lines=17> */
[----:B------:R0:W-:Y:S02]  /*7540*/  @P3 STG.E.U16 desc[UR36][R4.64+0x60], R50 ;  /* 0x0000603204003986 */ /* 0x0001e4000c101524 */
[----:B0-----:R-:W-:Y:S02]  /*7550*/  @P0 IMAD.MOV.U32 R4, RZ, RZ, R6 ;  /* 0x000000ffff040224 */ /* 0x001fe400078e0006 */
[----:B------:R-:W-:-:S05]  /*7560*/  @P0 IMAD.MOV.U32 R5, RZ, RZ, R7 ;  /* 0x000000ffff050224 */ /* 0x000fca00078e0007 */
[----:B------:R0:W-:Y:S02]  /*7570*/  @P0 STG.E.U16 desc[UR36][R4.64+0x62], R51 ;  /* 0x0000623304000986 */ /* 0x0001e4000c101524 */
[----:B0-----:R-:W-:Y:S02]  /*7580*/  @P5 IMAD.MOV.U32 R4, RZ, RZ, R12 ;  /* 0x000000ffff045224 */ /* 0x001fe400078e000c */
[----:B------:R-:W-:-:S05]  /*7590*/  @P5 IMAD.MOV.U32 R5, RZ, RZ, R13 ;  /* 0x000000ffff055224 */ /* 0x000fca00078e000d */
[----:B------:R0:W-:Y:S04]  /*75a0*/  @P5 STG.E.U16 desc[UR36][R4.64+0x70], R52 ;  /* 0x0000703404005986 */ /* 0x0001e8000c101524 */
[----:B------:R1:W-:Y:S01]  /*75b0*/  @P4 STG.E.U16 desc[UR36][R12.64+0x72], R53 ;  /* 0x000072350c004986 */ /* 0x0003e2000c101524 */
[----:B0-----:R-:W-:Y:S02]  /*75c0*/  @P2 IMAD.MOV.U32 R4, RZ, RZ, R6 ;  /* 0x000000ffff042224 */ /* 0x001fe400078e0006 */
[----:B------:R-:W-:-:S05]  /*75d0*/  @P2 IMAD.MOV.U32 R5, RZ, RZ, R7 ;  /* 0x000000ffff052224 */ /* 0x000fca00078e0007 */
[----:B------:R1:W-:Y:S04]  /*75e0*/  @P2 STG.E.U16 desc[UR36][R4.64+0x70], R54 ;  /* 0x0000703604002986 */ /* 0x0003e8000c101524 */
[----:B------:R1:W-:Y:S02]  /*75f0*/  @P1 STG.E.U16 desc[UR36][R6.64+0x72], R55 ;  /* 0x0000723706001986 */ /* 0x0003e4000c101524 */
.L_x_156:
[----:B------:R-:W-:Y:S05]  /*7600*/  BSYNC B0 ;  /* 0x0000000000007941 */ /* 0x000fea0003800000 */
.L_x_32:
[----:B------:R-:W-:Y:S01]  /*7610*/  IADD3 R16, P0, R16, UR38, RZ ;  /* 0x0000002610107c10 */ /* 0x000fe2000ff1e0ff */
[----:B------:R-:W-:Y:S01]  /*7620*/  ULDC.64 UR4, c[0x0][0x650] ;  /* 0x0001940000047ab9 */ /* 0x000fe20000000a00 */
[----:B------:R-:W-:Y:S01]  /*7630*/  PRMT R3, RZ, 0x7610, R3 ;  /* 0x00007610ff037816 */ /* 0x000fe20000000003 */
[----:B------:R-:W-:Y:S01]  /*7640*/  IMAD.MOV.U32 R103, RZ, RZ, -0x1 ;  /* 0xffffffffff677424 */ /* 0x000fe200078e00ff */
[----:B------:R-:W-:Y:S01]  /*7650*/  IADD3.X R17, R17, UR41, RZ, P0, !PT ;  /* 0x0000002911117c10 */ /* 0x000fe200087fe4ff */
[----:B------:R-:W-:Y:S01]  /*7660*/  IMAD.MOV.U32 R23, RZ, RZ, -0x1 ;  /* 0xffffffffff177424 */ /* 0x000fe200078e00ff */
[----:B------:R-:W-:-:S04]  /*7670*/  ISETP.GE.U32.AND P0, PT, R16, UR4, PT ;  /* 0x0000000410007c0c */ /* 0x000fc8000bf06070 */
[----:B------:R-:W-:-:S13]  /*7680*/  ISETP.GE.U32.AND.EX P0, PT, R17, UR5, PT, P0 ;  /* 0x0000000511007c0c */ /* 0x000fda000bf06100 */
[----:B------:R-:W-:Y:S05]  /*7690*/  @P0 BRA `(.L_x_157) ;  /* 0x00000004004c0947 */ /* 0x000fea0003800000 */
[----:B----4-:R-:W4:Y:S01]  /*76a0*/  LDC.64 R10, c[0x0][0x628] ;  /* 0x00018a00ff0a7b82 */ /* 0x010f220000000a00 */
[----:B01----:R-:W0:Y:S01]  /*76b0*/  S2R R12, SR_CTAID.X ;  /* 0x00000000000c7919 */ /* 0x003e220000002500 */
[----:B------:R-:W-:Y:S02]  /*76c0*/  IMAD.MOV.U32 R8, RZ, RZ, R16 ;  /* 0x000000ffff087224 */ /* 0x000fe400078e0010 */
[----:B------:R-:W-:Y:S01]  /*76d0*/  IMAD.MOV.U32 R9, RZ, RZ, R17 ;  /* 0x000000ffff097224 */ /* 0x000fe200078e0011 */
[----:B------:R-:W1:Y:S03]  /*76e0*/  S2R R20, SR_CTAID.Y ;  /* 0x0000000000147919 */ /* 0x000e660000002600 */
[----:B------:R-:W0:Y:S08]  /*76f0*/  LDC R0, c[0x0][0x630] ;  /* 0x00018c00ff007b82 */ /* 0x000e300000000800 */
[----:B------:R-:W0:Y:S01]  /*7700*/  LDC.64 R14, c[0x0][0x620] ;  /* 0x00018800ff0e7b82 */ /* 0x000e220000000a00 */
[----:B----4-:R-:W-:-:S04]  /*7710*/  ISETP.NE.U32.AND P0, PT, R10, RZ, PT ;  /* 0x000000ff0a00720c */ /* 0x010fc80003f05070 */
[----:B------:R-:W-:-:S13]  /*7720*/  ISETP.NE.AND.EX P0, PT, R11, RZ, PT, P0 ;  /* 0x000000ff0b00720c */ /* 0x000fda0003f05300 */
[----:B01----:R-:W-:Y:S05]  /*7730*/  @!P0 BRA `(.L_x_158) ;  /* 0x0000000000288947 */ /* 0x003fea0003800000 */
        /* <DEDUP_REMOVED lines=10> */
.L_x_158:
[-CC-:B------:R-:W-:Y:S01]  /*77e0*/  SHF.R.U64 R23, R8, R0.reuse, R9.reuse ;  /* 0x0000000008177219 */ /* 0x180fe20000001209 */
[----:B------:R-:W0:Y:S01]  /*77f0*/  LDC.64 R26, c[0x0][0x640] ;  /* 0x00019000ff1a7b82 */ /* 0x000e220000000a00 */
[----:B------:R-:W-:Y:S01]  /*7800*/  SHF.R.U32.HI R0, RZ, R0, R9 ;  /* 0x00000000ff007219 */ /* 0x000fe20000011609 */
[----:B------:R-:W-:Y:S01]  /*7810*/  ULDC UR4, c[0x0][0x150] ;  /* 0x0000540000047ab9 */ /* 0x000fe20000000800 */
[----:B------:R-:W-:Y:S02]  /*7820*/  IADD3 R3, P0, RZ, -R23, RZ ;  /* 0x80000017ff037210 */ /* 0x000fe40007f1e0ff */
[----:B------:R-:W-:-:S03]  /*7830*/  I2FP.F32.U32 R7, R12 ;  /* 0x0000000c00077245 */ /* 0x000fc60000201000 */
[----:B------:R-:W1:Y:S01]  /*7840*/  LDC R6, c[0x0][0x618] ;  /* 0x00018600ff067b82 */ /* 0x000e620000000800 */
[----:B------:R-:W-:Y:S02]  /*7850*/  IMAD.X R5, RZ, RZ, ~R0, P0 ;  /* 0x000000ffff057224 */ /* 0x000fe400000e0e00 */
[----:B------:R-:W-:Y:S01]  /*7860*/  FMUL R7, R7, UR4 ;  /* 0x0000000407077c20 */ /* 0x000fe20008400000 */
[----:B------:R-:W-:Y:S01]  /*7870*/  ULDC UR4, c[0x0][0x154] ;  /* 0x0000550000047ab9 */ /* 0x000fe20000000800 */
[-C--:B------:R-:W-:Y:S02]  /*7880*/  IMAD R0, R5, R14.reuse, RZ ;  /* 0x0000000e05007224 */ /* 0x080fe400078e02ff */
[C---:B------:R-:W-:Y:S01]  /*7890*/  IMAD.WIDE.U32 R4, R3.reuse, R14, R16 ;  /* 0x0000000e03047225 */ /* 0x040fe200078e0010 */
[----:B------:R-:W4:Y:S01]  /*78a0*/  LDC R11, c[0x0][0x608] ;  /* 0x00018200ff0b7b82 */ /* 0x000f220000000800 */
[----:B------:R-:W2:Y:S02]  /*78b0*/  F2I.U32.TRUNC.NTZ R7, R7 ;  /* 0x0000000700077305 */ /* 0x000ea4000020f000 */
[----:B------:R-:W-:-:S04]  /*78c0*/  IMAD R3, R3, R15, R0 ;  /* 0x0000000f03037224 */ /* 0x000fc800078e0200 */
[----:B------:R-:W-:Y:S01]  /*78d0*/  IMAD.IADD R3, R5, 0x1, R3 ;  /* 0x0000000105037824 */ /* 0x000fe200078e0203 */
[----:B------:R-:W3:Y:S01]  /*78e0*/  LDC R8, c[0x0][0x658] ;  /* 0x00019600ff087b82 */ /* 0x000ee20000000800 */
[----:B------:R-:W-:Y:S02]  /*78f0*/  I2FP.F32.U32 R5, R20 ;  /* 0x0000001400057245 */ /* 0x000fe40000201000 */
[----:B0-----:R-:W-:-:S04]  /*7900*/  ISETP.NE.U32.AND P0, PT, R26, RZ, PT ;  /* 0x000000ff1a00720c */ /* 0x001fc80003f05070 */
[----:B------:R-:W-:Y:S01]  /*7910*/  ISETP.NE.AND.EX P0, PT, R27, RZ, PT, P0 ;  /* 0x000000ff1b00720c */ /* 0x000fe20003f05300 */
[----:B------:R-:W0:Y:S01]  /*7920*/  LDC R9, c[0x0][0x144] ;  /* 0x00005100ff097b82 */ /* 0x000e220000000800 */
[-C--:B-1----:R-:W-:Y:S01]  /*7930*/  SHF.R.U32.HI R0, RZ, R6.reuse, R3 ;  /* 0x00000006ff007219 */ /* 0x082fe20000011603 */
[----:B--2---:R-:W-:Y:S01]  /*7940*/  IMAD.MOV R7, RZ, RZ, -R7 ;  /* 0x000000ffff077224 */ /* 0x004fe200078e0a07 */
[----:B------:R-:W-:Y:S01]  /*7950*/  SHF.R.U64 R13, R4, R6, R3 ;  /* 0x00000006040d7219 */ /* 0x000fe20000001203 */
[----:B------:R-:W-:-:S04]  /*7960*/  FMUL R6, R5, UR4 ;  /* 0x0000000405067c20 */ /* 0x000fc80008400000 */
[----:B------:R-:W1:Y:S01]  /*7970*/  LDC R21, c[0x0][0x148] ;  /* 0x00005200ff157b82 */ /* 0x000e620000000800 */
[-CC-:B----4-:R-:W-:Y:S02]  /*7980*/  SHF.R.U64 R10, R13, R11.reuse, R0.reuse ;  /* 0x0000000b0d0a7219 */ /* 0x190fe40000001200 */
[----:B------:R-:W-:Y:S02]  /*7990*/  SHF.R.U32.HI R3, RZ, R11, R0 ;  /* 0x0000000bff037219 */ /* 0x000fe40000011600 */
[----:B------:R2:W4:Y:S03]  /*79a0*/  F2I.U32.TRUNC.NTZ R0, R6 ;  /* 0x0000000600007305 */ /* 0x000526000020f000 */
[----:B------:R-:W1:Y:S01]  /*79b0*/  LDC R14, c[0x0][0x648] ;  /* 0x00019200ff0e7b82 */ /* 0x000e620000000800 */
[-CC-:B---3--:R-:W-:Y:S02]  /*79c0*/  SHF.R.U64 R15, R10, R8.reuse, R3.reuse ;  /* 0x000000080a0f7219 */ /* 0x188fe40000001203 */
[----:B------:R-:W-:-:S03]  /*79d0*/  SHF.R.U32.HI R5, RZ, R8, R3 ;  /* 0x00000008ff057219 */ /* 0x000fc60000011603 */
[----:B------:R-:W-:Y:S02]  /*79e0*/  IMAD.MOV.U32 R4, RZ, RZ, R15 ;  /* 0x000000ffff047224 */ /* 0x000fe400078e000f */
[----:B------:R-:W3:Y:S01]  /*79f0*/  LDC R24, c[0x0][0x638] ;  /* 0x00018e00ff187b82 */ /* 0x000ee20000000800 */
[----:B0-----:R-:W-:-:S07]  /*7a00*/  IMAD R25, R9, R7, R12 ;  /* 0x0000000709197224 */ /* 0x001fce00078e020c */
[----:B------:R-:W0:Y:S08]  /*7a10*/  LDC R28, c[0x0][0x610] ;  /* 0x00018400ff1c7b82 */ /* 0x000e300000000800 */
[----:B------:R-:W0:Y:S01]  /*7a20*/  LDC R29, c[0x0][0x600] ;  /* 0x00018000ff1d7b82 */ /* 0x000e220000000800 */
[----:B--2-4-:R-:W-:Y:S05]  /*7a30*/  @!P0 BRA `(.L_x_159) ;  /* 0x0000000000288947 */ /* 0x014fea0003800000 */
[----:B------:R-:W2:Y:S02]  /*7a40*/  LDC R4, c[0x0][0x64c] ;  /* 0x00019300ff047b82 */ /* 0x000ea40000000800 */
[----:B--2---:R-:W-:-:S05]  /*7a50*/  IADD3 R3, P0, R15, R4, RZ ;  /* 0x000000040f037210 */ /* 0x004fca0007f1e0ff */
        /* <DEDUP_REMOVED lines=8> */
.L_x_159:
[----:B------:R-:W-:Y:S02]  /*7ae0*/  ISETP.NE.AND P0, PT, R2, 0x1, PT ;  /* 0x000000010200780c */ /* 0x000fe40003f05270 */
[----:B-1----:R-:W-:Y:S01]  /*7af0*/  SHF.R.U64 R3, R4, R14, R5 ;  /* 0x0000000e04037219 */ /* 0x002fe20000001205 */
[----:B------:R-:W-:Y:S01]  /*7b00*/  IMAD.MOV R5, RZ, RZ, -R0 ;  /* 0x000000ffff057224 */ /* 0x000fe200078e0a00 */
[----:B------:R-:W-:Y:S02]  /*7b10*/  LOP3.LUT R0, R10, R101, RZ, 0xc0, !PT ;  /* 0x000000650a007212 */ /* 0x000fe400078ec0ff */
[----:B------:R-:W-:Y:S01]  /*7b20*/  LOP3.LUT R6, R13, R100, RZ, 0xc0, !PT ;  /* 0x000000640d067212 */ /* 0x000fe200078ec0ff */
[----:B------:R-:W-:Y:S02]  /*7b30*/  IMAD.MOV R4, RZ, RZ, -R3 ;  /* 0x000000ffff047224 */ /* 0x000fe400078e0a03 */
[----:B------:R-:W-:Y:S02]  /*7b40*/  IMAD R0, R93, R3, R0 ;  /* 0x000000035d007224 */ /* 0x000fe400078e0200 */
[----:B---3--:R-:W-:-:S02]  /*7b50*/  IMAD R3, R4, R24, R15 ;  /* 0x0000001804037224 */ /* 0x008fc400078e020f */
[----:B------:R-:W-:Y:S02]  /*7b60*/  @P0 IMAD R25, R21, R5, R20 ;  /* 0x0000000515190224 */ /* 0x000fe400078e0214 */
[----:B0-----:R-:W-:Y:S02]  /*7b70*/  IMAD R5, R3, R29, R6 ;  /* 0x0000001d03057224 */ /* 0x001fe400078e0206 */
[----:B------:R-:W-:Y:S02]  /*7b80*/  IMAD R0, R0, R28, R25 ;  /* 0x0000001c00007224 */ /* 0x000fe400078e0219 */
[----:B------:R-:W-:-:S03]  /*7b90*/  IMAD.MOV.U32 R4, RZ, RZ, 0x1 ;  /* 0x00000001ff047424 */ /* 0x000fc600078e00ff */
[----:B------:R-:W-:Y:S02]  /*7ba0*/  SEL R103, R5, R0, !P0 ;  /* 0x0000000005677207 */ /* 0x000fe40004000000 */
[----:B------:R-:W-:Y:S02]  /*7bb0*/  PRMT R3, R4, 0x7610, R3 ;  /* 0x0000761004037816 */ /* 0x000fe40000000003 */
[----:B------:R-:W-:-:S07]  /*7bc0*/  SEL R0, R0, R5, !P0 ;  /* 0x0000000500007207 */ /* 0x000fce0004000000 */
.L_x_157:
[----:B------:R-:W-:Y:S01]  /*7bd0*/  LOP3.LUT P0, RZ, R3, 0xff, RZ, 0xc0, !PT ;  /* 0x000000ff03ff7812 */ /* 0x000fe2000780c0ff */
[----:B------:R-:W-:Y:S01]  /*7be0*/  UIMAD.WIDE.U32 UR4, UR42, -0x33333333, URZ ;  /* 0xcccccccd2a0478a5 */ /* 0x000fe2000f8e003f */
[----:B------:R-:W-:-:S03]  /*7bf0*/  IMAD.MOV.U32 R111, RZ, RZ, R0 ;  /* 0x000000ffff6f7224 */ /* 0x000fc600078e0000 */
[----:B------:R-:W-:-:S04]  /*7c00*/  USHF.R.U32.HI UR4, URZ, 0x2, UR5 ;  /* 0x000000023f047899 */ /* 0x000fc80008011605 */
[----:B------:R-:W-:-:S04]  /*7c10*/  UIMAD UR42, UR4, -0x5, UR42 ;  /* 0xfffffffb042a78a4 */ /* 0x000fc8000f8e022a */
[----:B------:R-:W-:Y:S08]  /*7c20*/  @P0 BRA `(.L_x_160) ;  /* 0xffffff98002c0947 */ /* 0x000ff0000383ffff */
[----:B------:R-:W-:Y:S05]  /*7c30*/  EXIT ;  /* 0x000000000000794d */ /* 0x000fea0003800000 */
.L_x_7:
        /* <DEDUP_REMOVED lines=26> */
.L_x_162:
[----:B------:R-:W0:Y:S01]  /*7de0*/  LDC.64 R32, c[0x0][0x640] ;  /* 0x00019000ff207b82 */ /* 0x000e220000000a00 */
[-CC-:B------:R-:W-:Y:S01]  /*7df0*/  SHF.R.U64 R22, R14, R8.reuse, R15.reuse ;  /* 0x000000080e167219 */ /* 0x180fe2000000120f */
[----:B------:R-:W-:Y:S01]  /*7e00*/  IMAD.MOV.U32 R25, RZ, RZ, 0x1 ;  /* 0x00000001ff197424 */ /* 0x000fe200078e00ff */
[----:B------:R-:W-:Y:S02]  /*7e10*/  SHF.R.U32.HI R7, RZ, R8, R15 ;  /* 0x00000008ff077219 */ /* 0x000fe4000001160f */
[----:B------:R-:W-:-:S03]  /*7e20*/  IADD3 R13, P0, RZ, -R22, RZ ;  /* 0x80000016ff0d7210 */ /* 0x000fc60007f1e0ff */
[----:B------:R-:W1:Y:S02]  /*7e30*/  LDC R12, c[0x0][0x618] ;  /* 0x00018600ff0c7b82 */ /* 0x000e640000000800 */
[----:B------:R-:W-:Y:S02]  /*7e40*/  IMAD.X R7, RZ, RZ, ~R7, P0 ;  /* 0x000000ffff077224 */ /* 0x000fe400000e0e07 */
[----:B------:R-:W-:-:S04]  /*7e50*/  IMAD.WIDE.U32 R10, R13, R26, R16 ;  /* 0x0000001a0d0a7225 */ /* 0x000fc800078e0010 */
[----:B------:R-:W2:Y:S01]  /*7e60*/  LDC R14, c[0x0][0x608] ;  /* 0x00018200ff0e7b82 */ /* 0x000ea20000000800 */
[----:B------:R-:W-:-:S04]  /*7e70*/  IMAD R8, R7, R26, RZ ;  /* 0x0000001a07087224 */ /* 0x000fc800078e02ff */
[----:B------:R-:W-:-:S03]  /*7e80*/  IMAD R7, R13, R27, R8 ;  /* 0x0000001b0d077224 */ /* 0x000fc600078e0208 */
[----:B------:R-:W3:Y:S01]  /*7e90*/  LDC R30, c[0x0][0x658] ;  /* 0x00019600ff1e7b82 */ /* 0x000ee20000000800 */
[----:B------:R-:W-:Y:S01]  /*7ea0*/  IMAD.IADD R7, R11, 0x1, R7 ;  /* 0x000000010b077824 */ /* 0x000fe200078e0207 */
[----:B0-----:R-:W-:Y:S01]  /*7eb0*/  ISETP.NE.U32.AND P0, PT, R32, RZ, PT ;  /* 0x000000ff2000720c */ /* 0x001fe20003f05070 */
[----:B------:R-:W-:-:S03]  /*7ec0*/  IMAD.MOV.U32 R11, RZ, RZ, -0x1 ;  /* 0xffffffffff0b7424 */ /* 0x000fc600078e00ff */
        /* <DEDUP_REMOVED lines=8> */
[-C--:B---3--:R-:W-:Y:S02]  /*7f50*/  SHF.L.U32 R10, R11, R30.reuse, RZ ;  /* 0x0000001e0b0a7219 */ /* 0x088fe400000006ff */
[--C-:B------:R-:W-:Y:S02]  /*7f60*/  SHF.R.U64 R28, R26, R30, R7.reuse ;  /* 0x0000001e1a1c7219 */ /* 0x100fe40000001207 */
[----:B------:R-:W-:Y:S02]  /*7f70*/  LOP3.LUT R27, RZ, R10, RZ, 0x33, !PT ;  /* 0x0000000aff1b7212 */ /* 0x000fe400078e33ff */
[----:B------:R-:W-:Y:S01]  /*7f80*/  SHF.R.U32.HI R11, RZ, R30, R7 ;  /* 0x0000001eff0b7219 */ /* 0x000fe20000011607 */
[----:B------:R-:W3:Y:S01]  /*7f90*/  LDC R29, c[0x0][0x610] ;  /* 0x00018400ff1d7b82 */ /* 0x000ee20000000800 */
[----:B------:R-:W-:Y:S01]  /*7fa0*/  IMAD.MOV.U32 R10, RZ, RZ, R28 ;  /* 0x000000ffff0a7224 */ /* 0x000fe200078e001c */
[----:B------:R-:W-:Y:S06]  /*7fb0*/  @!P0 BRA `(.L_x_163) ;  /* 0x0000000000288947 */ /* 0x000fec0003800000 */
        /* <DEDUP_REMOVED lines=10> */
.L_x_163:
[----:B------:R-:W-:Y:S02]  /*8060*/  ISETP.NE.AND P0, PT, R2, 0x1, PT ;  /* 0x000000010200780c */ /* 0x000fe40003f05270 */
[----:B-1----:R-:W-:Y:S01]  /*8070*/  SHF.R.U64 R8, R10, R8, R11 ;  /* 0x000000080a087219 */ /* 0x002fe2000000120b */
[----:B0-----:R-:W-:Y:S01]  /*8080*/  VIADD R11, R21, 0xffffffff ;  /* 0xffffffff150b7836 */ /* 0x001fe20000000000 */
[----:B------:R-:W-:Y:S02]  /*8090*/  SHF.L.U32 R25, R25, R30, RZ ;  /* 0x0000001e19197219 */ /* 0x000fe400000006ff */
[----:B------:R-:W-:Y:S01]  /*80a0*/  LOP3.LUT R5, R26, R27, RZ, 0xc0, !PT ;  /* 0x0000001b1a057212 */ /* 0x000fe200078ec0ff */
[----:B------:R-:W-:-:S04]  /*80b0*/  IMAD.MOV R7, RZ, RZ, -R8 ;  /* 0x000000ffff077224 */ /* 0x000fc800078e0a08 */
[----:B------:R-:W-:Y:S02]  /*80c0*/  IMAD R5, R25, R8, R5 ;  /* 0x0000000819057224 */ /* 0x000fe400078e0205 */
[----:B------:R-:W-:Y:S01]  /*80d0*/  @P0 IMAD R6, R9, R24, R4 ;  /* 0x0000001809060224 */ /* 0x000fe200078e0204 */
[----:B------:R-:W-:Y:S01]  /*80e0*/  LOP3.LUT R9, R20, R11, RZ, 0xc0, !PT ;  /* 0x0000000b14097212 */ /* 0x000fe200078ec0ff */
[----:B--2---:R-:W-:Y:S02]  /*80f0*/  IMAD R4, R7, R23, R28 ;  /* 0x0000001707047224 */ /* 0x004fe400078e021c */
[----:B---3--:R-:W-:Y:S02]  /*8100*/  IMAD R6, R5, R29, R6 ;  /* 0x0000001d05067224 */ /* 0x008fe400078e0206 */
[----:B------:R-:W-:Y:S02]  /*8110*/  IMAD R5, R4, R21, R9 ;  /* 0x0000001504057224 */ /* 0x000fe400078e0209 */
[----:B------:R-:W-:-:S02]  /*8120*/  IMAD.MOV.U32 R8, RZ, RZ, 0x1 ;  /* 0x00000001ff087424 */ /* 0x000fc400078e00ff */
[----:B------:R-:W-:Y:S01]  /*8130*/  IMAD.MOV.U32 R7, RZ, RZ, R22 ;  /* 0x000000ffff077224 */ /* 0x000fe200078e0016 */
[----:B------:R-:W-:Y:S02]  /*8140*/  SEL R21, R5, R6, !P0 ;  /* 0x0000000605157207 */ /* 0x000fe40004000000 */
[----:B------:R-:W-:-:S07]  /*8150*/  SEL R20, R6, R5, !P0 ;  /* 0x0000000506147207 */ /* 0x000fce0004000000 */
.L_x_161:
[----:B------:R-:W-:-:S08]  /*8160*/  NOP ;  /* 0x0000000000007918 */ /* 0x000fd00000000000 */
[----:B------:R-:W0:-:S00]  /*8170*/  USETMAXREG.DEALLOC.CTAPOOL 0x28 ;  /* 0x00000028000079c8 */ /* 0x000e0000080e0500 */
[----:B0-----:R-:W-:-:S13]  /*8180*/  ISETP.NE.AND P0, PT, R3, RZ, PT ;  /* 0x000000ff0300720c */ /* 0x001fda0003f05270 */
[----:B------:R-:W-:Y:S05]  /*8190*/  @P0 EXIT ;  /* 0x000000000000094d */ /* 0x000fea0003800000 */
[----:B------:R-:W-:Y:S01]  /*81a0*/  LOP3.LUT P0, RZ, R8, 0xff, RZ, 0xc0, !PT ;  /* 0x000000ff08ff7812 */ /* 0x000fe2000780c0ff */
[----:B------:R-:W-:Y:S02]  /*81b0*/  IMAD.MOV.U32 R3, RZ, RZ, 0x1 ;  /* 0x00000001ff037424 */ /* 0x000fe400078e00ff */
[----:B------:R-:W-:-:S10]  /*81c0*/  IMAD.MOV.U32 R8, RZ, RZ, RZ ;  /* 0x000000ffff087224 */ /* 0x000fd400078e00ff */
[----:B------:R-:W-:Y:S05]  /*81d0*/  @!P0 BRA `(.L_x_164) ;  /* 0x0000000c00588947 */ /* 0x000fea0003800000 */
[----:B------:R-:W0:Y:S01]  /*81e0*/  LDC R3, c[0x0][0x28c] ;  /* 0x0000a300ff037b82 */ /* 0x000e220000000800 */
[----:B------:R-:W1:Y:S01]  /*81f0*/  S2R R13, SR_CgaCtaId ;  /* 0x00000000000d7919 */ /* 0x000e620000008800 */
[----:B------:R-:W-:Y:S01]  /*8200*/  ULDC UR5, c[0x0][0x658] ;  /* 0x0001960000057ab9 */ /* 0x000fe20000000800 */
[----:B------:R-:W-:Y:S01]  /*8210*/  UMOV UR6, 0xffffffff ;  /* 0xffffffff00067882 */ /* 0x000fe20000000000 */
[----:B------:R-:W-:Y:S01]  /*8220*/  BSSY B0, `(.L_x_164) ;  /* 0x00000d1000007945 */ /* 0x000fe20003800000 */
[----:B------:R-:W-:Y:S01]  /*8230*/  USHF.L.U32 UR6, UR6, UR5, URZ ;  /* 0x0000000506067299 */ /* 0x000fe2000800063f */
[----:B------:R-:W-:Y:S01]  /*8240*/  IMAD.MOV.U32 R10, RZ, RZ, 0x1 ;  /* 0x00000001ff0a7424 */ /* 0x000fe200078e00ff */
[----:B------:R-:W-:Y:S01]  /*8250*/  LOP3.LUT R9, R18, 0x2, RZ, 0xfc, !PT ;  /* 0x0000000212097812 */ /* 0x000fe200078efcff */
[----:B------:R-:W-:Y:S01]  /*8260*/  IMAD.MOV.U32 R8, RZ, RZ, RZ ;  /* 0x000000ffff087224 */ /* 0x000fe200078e00ff */
[----:B------:R-:W-:Y:S01]  /*8270*/  ULDC UR4, c[0x0][0x600] ;  /* 0x0001800000047ab9 */ /* 0x000fe20000000800 */
[----:B------:R-:W-:Y:S01]  /*8280*/  UMOV UR7, 0x1 ;  /* 0x0000000100077882 */ /* 0x000fe20000000000 */
[----:B------:R-:W-:-:S02]  /*8290*/  UIADD3 UR4, UR4, -0x1, URZ ;  /* 0xffffffff04047890 */ /* 0x000fc4000fffe03f */
[----:B------:R-:W-:Y:S02]  /*82a0*/  USHF.L.U32 UR5, UR7, UR5, URZ ;  /* 0x0000000507057299 */ /* 0x000fe4000800063f */
[----:B------:R-:W-:Y:S01]  /*82b0*/  ULOP3.LUT UR6, URZ, UR6, URZ, 0x33, !UPT ;  /* 0x000000063f067292 */ /* 0x000fe2000f8e333f */
[----:B------:R-:W-:Y:S01]  /*82c0*/  ULDC.64 UR30, c[0x0][0x198] ;  /* 0x00006600001e7ab9 */ /* 0x000fe20000000a00 */
[----:B0-----:R-:W-:-:S05]  /*82d0*/  VIADD R3, R3, 0x7f ;  /* 0x0000007f03037836 */ /* 0x001fca0000000000 */
[----:B------:R-:W-:-:S04]  /*82e0*/  SHF.R.S32.HI R4, RZ, 0x1f, R3 ;  /* 0x0000001fff047819 */ /* 0x000fc80000011403 */
[----:B------:R-:W-:Y:S01]  /*82f0*/  LEA.HI R4, R4, R3, RZ, 0x7 ;  /* 0x0000000304047211 */ /* 0x000fe200078f38ff */
[C---:B-1----:R-:W-:Y:S02]  /*8300*/  IMAD.SHL.U32 R12, R13.reuse, 0x20, RZ ;  /* 0x000000200d0c7824 */ /* 0x042fe400078e00ff */
[----:B------:R-:W-:Y:S01]  /*8310*/  IMAD.SHL.U32 R13, R13, 0x800, RZ ;  /* 0x000008000d0d7824 */ /* 0x000fe200078e00ff */
[----:B------:R-:W-:Y:S01]  /*8320*/  SHF.R.S32.HI R11, RZ, 0x7, R4 ;  /* 0x00000007ff0b7819 */ /* 0x000fe20000011404 */
[----:B------:R-:W-:Y:S01]  /*8330*/  IMAD.MOV.U32 R3, RZ, RZ, 0x1 ;  /* 0x00000001ff037424 */ /* 0x000fe200078e00ff */
[----:B------:R-:W-:Y:S02]  /*8340*/  LOP3.LUT R12, R12, 0x20, RZ, 0xc0, !PT ;  /* 0x000000200c0c7812 */ /* 0x000fe400078ec0ff */
[----:B------:R-:W-:Y:S01]  /*8350*/  LOP3.LUT R13, R13, 0x800, RZ, 0xc0, !PT ;  /* 0x000008000d0d7812 */ /* 0x000fe200078ec0ff */
[----:B------:R-:W-:-:S07]  /*8360*/  VIADD R19, R11, 0x1 ;  /* 0x000000010b137836 */ /* 0x000fce0000000000 */
.L_x_175:
[----:B------:R-:W-:-:S03]  /*8370*/  UMOV UR7, 0xffffffff ;  /* 0xffffffff00077882 */ /* 0x000fc60000000000 */
[----:B------:R-:W-:Y:S05]  /*8380*/  BRA.DIV UR7, `(.L_x_165) ;  /* 0x0000000e07f87947 */ /* 0x000fea000b800000 */
[----:B------:R-:W-:-:S13]  /*8390*/  ELECT P6, URZ, PT ;  /* 0x00000000003f782f */ /* 0x000fda00038c0000 */
.L_x_187:
[----:B------:R-:W0:Y:S01]  /*83a0*/  LDC R4, c[0x0][0x28c] ;  /* 0x0000a300ff047b82 */ /* 0x000e220000000800 */
[----:B------:R-:W-:Y:S01]  /*83b0*/  BSSY B1, `(.L_x_166) ;  /* 0x0000044000017945 */ /* 0x000fe20003800000 */
[----:B0-----:R-:W-:-:S13]  /*83c0*/  ISETP.LT.OR P6, PT, R4, 0x1, !P6 ;  /* 0x000000010400780c */ /* 0x001fda00077c1670 */
[----:B------:R-:W-:Y:S05]  /*83d0*/  @P6 BRA `(.L_x_167) ;  /* 0x0000000400046947 */ /* 0x000fea0003800000 */
[----:B------:R-:W-:Y:S02]  /*83e0*/  IMAD.SHL.U32 R20, R20, 0x100, RZ ;  /* 0x0000010014147824 */ /* 0x000fe400078e00ff */
[----:B------:R-:W-:Y:S02]  /*83f0*/  IMAD R21, R21, 0x40, R12 ;  /* 0x0000004015157824 */ /* 0x000fe400078e020c */
[----:B------:R-:W-:Y:S02]  /*8400*/  IMAD.MOV.U32 R22, RZ, RZ, RZ ;  /* 0x000000ffff167224 */ /* 0x000fe400078e00ff */
[----:B------:R-:W-:Y:S02]  /*8410*/  IMAD.MOV.U32 R4, RZ, RZ, R19 ;  /* 0x000000ffff047224 */ /* 0x000fe400078e0013 */
[----:B------:R-:W-:Y:S02]  /*8420*/  IMAD.MOV.U32 R5, RZ, RZ, R3 ;  /* 0x000000ffff057224 */ /* 0x000fe400078e0003 */
[----:B------:R-:W-:-:S07]  /*8430*/  IMAD.MOV.U32 R6, RZ, RZ, R8 ;  /* 0x000000ffff067224 */ /* 0x000fce00078e0008 */
.L_x_170:
[----:B------:R-:W0:Y:S01]  /*8440*/  S2R R15, SR_CgaCtaId ;  /* 0x00000000000f7919 */ /* 0x000e220000008800 */
[----:B------:R-:W-:Y:S02]  /*8450*/  MOV R14, 0x400 ;  /* 0x00000400000e7802 */ /* 0x000fe40000000f00 */
[----:B------:R-:W-:Y:S02]  /*8460*/  ISETP.NE.AND P1, PT, R0, RZ, PT ;  /* 0x000000ff0000720c */ /* 0x000fe40003f25270 */
[----:B0-----:R-:W-:Y:S02]  /*8470*/  LEA R25, R15, R14, 0x18 ;  /* 0x0000000e0f197211 */ /* 0x001fe400078ec0ff */
[----:B------:R-:W-:-:S09]  /*8480*/  SHF.L.U32 R14, R5, 0x1f, RZ ;  /* 0x0000001f050e7819 */ /* 0x000fd200000006ff */
[----:B------:R-:W0:Y:S01]  /*8490*/  @!P1 LDC R15, c[0x0][0x500] ;  /* 0x00014000ff0f9b82 */ /* 0x000e220000000800 */
[----:B------:R-:W-:-:S04]  /*84a0*/  IMAD R23, R6, 0x8, R25 ;  /* 0x0000000806177824 */ /* 0x000fc800078e0219 */
[----:B------:R-:W1:Y:S02]  /*84b0*/  SYNCS.PHASECHK.TRANS64.TRYWAIT P0, [R23+URZ+0x28], R14 ;  /* 0x0000280e170075a7 */ /* 0x000e64000800017f */
[----:B-1----:R-:W-:Y:S05]  /*84c0*/  @!P0 BRA `(.L_x_168) ;  /* 0x0000000c00c88947 */ /* 0x002fea0003800000 */
.L_x_188:
[----:B-1----:R-:W-:Y:S01]  /*84d0*/  PRMT R14, R9, 0x9910, RZ ;  /* 0x00009910090e7816 */ /* 0x002fe200000000ff */
[----:B0-----:R0:W-:Y:S03]  /*84e0*/  @!P1 SYNCS.ARRIVE.TRANS64 RZ, [R23+URZ], R15 ;  /* 0x0000000f17ff99a7 */ /* 0x0011e6000800003f */
[----:B------:R-:W-:-:S13]  /*84f0*/  ISETP.NE.AND P0, PT, R14, 0x2, PT ;  /* 0x000000020e00780c */ /* 0x000fda0003f05270 */
[----:B0-----:R-:W-:Y:S05]  /*8500*/  @P0 BRA `(.L_x_169) ;  /* 0x0000000000040947 */ /* 0x001fea0003800000 */
[----:B------:R-:W-:Y:S01]  /*8510*/  BPT.TRAP 0x1 ;  /* 0x000000040000795c */ /* 0x000fe20000300000 */
.L_x_169:
[----:B------:R-:W-:Y:S01]  /*8520*/  IMAD R14, R6, 0x10000, R25 ;  /* 0x00010000060e7824 */ /* 0x000fe200078e0219 */
[----:B------:R-:W-:Y:S01]  /*8530*/  R2UR UR34, R22 ;  /* 0x00000000162272ca */ /* 0x000fe200000e0000 */
[----:B------:R-:W-:Y:S01]  /*8540*/  VIADD R4, R4, 0xffffffff ;  /* 0xffffffff04047836 */ /* 0x000fe20000000000 */
[----:B------:R-:W-:Y:S01]  /*8550*/  R2UR UR33, R23 ;  /* 0x00000000172172ca */ /* 0x000fe200000e0000 */
[----:B------:R-:W-:Y:S01]  /*8560*/  UIADD3 UR14, UP0, UR30, 0xf0, URZ ;  /* 0x000000f01e0e7890 */ /* 0x000fe2000ff1e03f */
[----:B------:R-:W-:Y:S01]  /*8570*/  R2UR UR24, R14 ;  /* 0x000000000e1872ca */ /* 0x000fe200000e0000 */
[----:B------:R-:W-:Y:S01]  /*8580*/  IMAD R14, R6, 0x2000, R13 ;  /* 0x00002000060e7824 */ /* 0x000fe200078e020d */
[----:B------:R-:W-:Y:S01]  /*8590*/  R2UR UR36, R7 ;  /* 0x00000000072472ca */ /* 0x000fe200000e0000 */
[----:B------:R-:W-:Y:S01]  /*85a0*/  UIADD3 UR42, UP1, UR30, 0x1f0, URZ ;  /* 0x000001f01e2a7890 */ /* 0x000fe2000ff3e03f */
[----:B------:R-:W-:Y:S01]  /*85b0*/  R2UR UR35, R20 ;  /* 0x00000000142372ca */ /* 0x000fe200000e0000 */
[----:B------:R-:W-:Y:S01]  /*85c0*/  IMAD R14, R14, 0x2, R25 ;  /* 0x000000020e0e7824 */ /* 0x000fe200078e0219 */
[----:B------:R-:W-:Y:S01]  /*85d0*/  R2UR UR19, R21 ;  /* 0x00000000151372ca */ /* 0x000fe200000e0000 */
[----:B------:R-:W-:Y:S01]  /*85e0*/  UIADD3.X UR15, URZ, UR31, URZ, UP0, !UPT ;  /* 0x0000001f3f0f7290 */ /* 0x000fe200087fe43f */
[----:B------:R-:W-:Y:S01]  /*85f0*/  ISETP.GT.AND P1, PT, R4, 0x1, PT ;  /* 0x000000010400780c */ /* 0x000fe20003f24270 */
[----:B------:R-:W-:Y:S01]  /*8600*/  UIADD3 UR26, UR34, 0x40, URZ ;  /* 0x00000040221a7890 */ /* 0x000fe2000fffe03f */
[----:B------:R-:W-:Y:S01]  /*8610*/  R2UR UR8, R14 ;  /* 0x000000000e0872ca */ /* 0x000fe200000e0000 */
[----:B------:R-:W-:Y:S01]  /*8620*/  UIADD3.X UR43, URZ, UR31, URZ, UP1, !UPT ;  /* 0x0000001f3f2b7290 */ /* 0x000fe20008ffe43f */
[----:B------:R-:W-:Y:S01]  /*8630*/  VIADD R6, R6, 0x1 ;  /* 0x0000000106067836 */ /* 0x000fe20000000000 */
[----:B------:R-:W-:Y:S01]  /*8640*/  UIADD3 UR32, UR24, 0x100, URZ ;  /* 0x0000010018207890 */ /* 0x000fe2000fffe03f */
[----:B------:R-:W-:Y:S01]  /*8650*/  VIADD R22, R22, 0x80 ;  /* 0x0000008016167836 */ /* 0x000fe20000000000 */
[----:B------:R-:W-:Y:S01]  /*8660*/  UIADD3 UR24, UR24, 0x8100, URZ ;  /* 0x0000810018187890 */ /* 0x000fe2000fffe03f */
[----:B------:R-:W-:Y:S01]  /*8670*/  UMOV UR22, 0x0 ;  /* 0x0000000000167882 */ /* 0x000fe20000000000 */
[----:B------:R-:W-:Y:S01]  /*8680*/  UMOV UR23, 0x10000000 ;  /* 0x1000000000177882 */ /* 0x000fe20000000000 */
[----:B------:R-:W-:Y:S01]  /*8690*/  ISETP.NE.AND P0, PT, R6, 0x5, PT ;  /* 0x000000050600780c */ /* 0x000fe20003f05270 */
[----:B------:R-:W-:Y:S01]  /*86a0*/  UMOV UR25, UR33 ;  /* 0x0000002100197c82 */ /* 0x000fe20008000000 */
[----:B------:R-:W-:Y:S01]  /*86b0*/  UMOV UR28, UR36 ;  /* 0x00000024001c7c82 */ /* 0x000fe20008000000 */
[----:B------:R-:W-:-:S02]  /*86c0*/  UMOV UR27, UR35 ;  /* 0x00000023001b7c82 */ /* 0x000fc40008000000 */
[----:B------:R-:W-:Y:S01]  /*86d0*/  UIADD3 UR16, UR8, 0x50100, URZ ;  /* 0x0005010008107890 */ /* 0x000fe2000fffe03f */
[----:B------:R0:W-:Y:S01]  /*86e0*/  UTMALDG.3D [UR32], [UR14], desc[UR22] ;  /* 0x000016200e0075b4 */ /* 0x0001e20008011000 */
[----:B------:R-:W-:Y:S01]  /*86f0*/  UIADD3 UR8, UR8, 0x52100, URZ ;  /* 0x0005210008087890 */ /* 0x000fe2000fffe03f */
[----:B------:R-:W-:Y:S01]  /*8700*/  SEL R14, RZ, 0x1, P0 ;  /* 0x00000001ff0e7807 */ /* 0x000fe20000000000 */
[----:B------:R-:W-:Y:S01]  /*8710*/  UMOV UR7, 0x30000 ;  /* 0x0003000000077882 */ /* 0x000fe20000000000 */
[----:B------:R-:W-:Y:S01]  /*8720*/  UMOV UR17, UR33 ;  /* 0x0000002100117c82 */ /* 0x000fe20008000000 */
[----:B------:R-:W-:Y:S01]  /*8730*/  UMOV UR18, UR34 ;  /* 0x0000002200127c82 */ /* 0x000fe20008000000 */
[----:B------:R-:W-:Y:S01]  /*8740*/  UMOV UR20, UR36 ;  /* 0x0000002400147c82 */ /* 0x000fe20008000000 */
[----:B------:R-:W-:Y:S01]  /*8750*/  UMOV UR9, UR33 ;  /* 0x0000002100097c82 */ /* 0x000fe20008000000 */
[----:B------:R-:W-:Y:S01]  /*8760*/  UMOV UR11, UR19 ;  /* 0x00000013000b7c82 */ /* 0x000fe20008000000 */
[----:B------:R-:W-:Y:S01]  /*8770*/  UMOV UR12, UR36 ;  /* 0x00000024000c7c82 */ /* 0x000fe20008000000 */
[----:B------:R0:W-:Y:S01]  /*8780*/  UTMALDG.3D [UR24], [UR14], desc[UR22] ;  /* 0x000016180e0075b4 */ /* 0x0001e20008011000 */
[----:B------:R-:W-:Y:S01]  /*8790*/  UMOV UR10, UR26 ;  /* 0x0000001a000a7c82 */ /* 0x000fe20008000000 */
[----:B------:R-:W-:-:S02]  /*87a0*/  LOP3.LUT R5, R5, R14, RZ, 0x3c, !PT ;  /* 0x0000000e05057212 */ /* 0x000fc400078e3cff */
[----:B------:R-:W-:Y:S01]  /*87b0*/  SEL R6, R6, RZ, P0 ;  /* 0x000000ff06067207 */ /* 0x000fe20000000000 */
[----:B------:R0:W-:Y:S01]  /*87c0*/  UTMALDG.3D.MULTICAST [UR16], [UR42], UR7, desc[UR22] ;  /* 0x000016102a0073b4 */ /* 0x0001e20008011807 */
[----:B------:R0:W-:Y:S02]  /*87d0*/  UTMALDG.3D.MULTICAST [UR8], [UR42], UR7, desc[UR22] ;  /* 0x000016082a0073b4 */ /* 0x0001e40008011807 */
[----:B0-----:R-:W-:Y:S05]  /*87e0*/  @P1 BRA `(.L_x_170) ;  /* 0xfffffffc00141947 */ /* 0x001fea000383ffff */
.L_x_167:
[----:B------:R-:W-:Y:S05]  /*87f0*/  BSYNC B1 ;  /* 0x0000000000017941 */ /* 0x000fea0003800000 */
.L_x_166:
[----:B------:R-:W-:Y:S01]  /*8800*/  LOP3.LUT P1, RZ, R10, 0xff, RZ, 0xc0, !PT ;  /* 0x000000ff0aff7812 */ /* 0x000fe2000782c0ff */
[C---:B------:R-:W-:Y:S01]  /*8810*/  IMAD.IADD R7, R11.reuse, 0x1, R8 ;  /* 0x000000010b077824 */ /* 0x040fe200078e0208 */
[----:B------:R-:W-:Y:S01]  /*8820*/  ULDC.64 UR8, c[0x0][0x650] ;  /* 0x0001940000087ab9 */ /* 0x000fe20000000a00 */
[----:B------:R-:W-:Y:S01]  /*8830*/  ISETP.GE.U32.AND P2, PT, R11, 0x5, PT ;  /* 0x000000050b00780c */ /* 0x000fe20003f46070 */
[----:B------:R-:W-:Y:S01]  /*8840*/  BSSY B1, `(.L_x_171) ;  /* 0x000006c000017945 */ /* 0x000fe20003800000 */
[----:B------:R-:W-:Y:S01]  /*8850*/  IMAD.MOV.U32 R20, RZ, RZ, -0x1 ;  /* 0xffffffffff147424 */ /* 0x000fe200078e00ff */
[----:B------:R-:W-:Y:S01]  /*8860*/  ISETP.GT.U32.AND P0, PT, R7, 0x4, PT ;  /* 0x000000040700780c */ /* 0x000fe20003f04070 */
[----:B------:R-:W-:Y:S01]  /*8870*/  IMAD.MOV.U32 R21, RZ, RZ, -0x1 ;  /* 0xffffffffff157424 */ /* 0x000fe200078e00ff */
[----:B------:R-:W-:Y:S02]  /*8880*/  PRMT R10, RZ, 0x7610, R10 ;  /* 0x00007610ff0a7816 */ /* 0x000fe4000000000a */
[----:B------:R-:W-:-:S03]  /*8890*/  ISETP.LT.U32.AND P0, PT, R11, 0x5, P0 ;  /* 0x000000050b00780c */ /* 0x000fc60000701070 */
[----:B------:R-:W0:Y:S01]  /*88a0*/  @P1 S2R R5, SR_CgaCtaId ;  /* 0x0000000000051919 */ /* 0x000e220000008800 */
[----:B------:R-:W-:-:S04]  /*88b0*/  @P1 MOV R4, 0x400 ;  /* 0x0000040000041802 */ /* 0x000fc80000000f00 */
[----:B0-----:R-:W-:Y:S01]  /*88c0*/  @P1 LEA R6, R5, R4, 0x18 ;  /* 0x0000000405061211 */ /* 0x001fe200078ec0ff */
[----:B------:R-:W-:Y:S01]  /*88d0*/  IMAD.WIDE.U32 R4, R7, -0x33333333, RZ ;  /* 0xcccccccd07047825 */ /* 0x000fe200078e00ff */
[----:B------:R-:W-:Y:S02]  /*88e0*/  SEL R4, RZ, 0x1, !P0 ;  /* 0x00000001ff047807 */ /* 0x000fe40004000000 */
[----:B------:R0:W-:Y:S01]  /*88f0*/  @P1 SYNCS.ARRIVE.TRANS64.A1T0 RZ, [R6+URZ+0x68], RZ ;  /* 0x000068ff06ff19a7 */ /* 0x0001e2000810003f */
[----:B------:R-:W-:Y:S02]  /*8900*/  IADD3 R16, P1, R16, UR38, RZ ;  /* 0x0000002610107c10 */ /* 0x000fe4000ff3e0ff */
[----:B------:R-:W-:Y:S02]  /*8910*/  LOP3.LUT R3, R3, R4, RZ, 0x3c, !PT ;  /* 0x0000000403037212 */ /* 0x000fe400078e3cff */
[----:B------:R-:W-:Y:S02]  /*8920*/  IADD3.X R17, R17, UR41, RZ, P1, !PT ;  /* 0x0000002911117c10 */ /* 0x000fe40008ffe4ff */
[----:B------:R-:W-:-:S02]  /*8930*/  ISETP.GE.U32.AND P0, PT, R16, UR8, PT ;  /* 0x0000000810007c0c */ /* 0x000fc4000bf06070 */
[----:B0-----:R-:W-:Y:S02]  /*8940*/  SHF.R.U32.HI R6, RZ, 0x2, R5 ;  /* 0x00000002ff067819 */ /* 0x001fe40000011605 */
[----:B------:R-:W-:Y:S02]  /*8950*/  ISETP.GE.U32.AND.EX P0, PT, R17, UR9, PT, P0 ;  /* 0x0000000911007c0c */ /* 0x000fe4000bf06100 */
[----:B------:R-:W-:Y:S01]  /*8960*/  @P2 LOP3.LUT R3, R3, 0x1, R6, 0x78, !PT ;  /* 0x0000000103032812 */ /* 0x000fe200078e7806 */
[----:B------:R-:W-:Y:S01]  /*8970*/  IMAD R8, R6, -0x5, R7 ;  /* 0xfffffffb06087824 */ /* 0x000fe200078e0207 */
[----:B------:R-:W-:Y:S01]  /*8980*/  PRMT R4, RZ, 0x7610, R4 ;  /* 0x00007610ff047816 */ /* 0x000fe20000000004 */
[----:B------:R-:W-:-:S08]  /*8990*/  IMAD.MOV.U32 R7, RZ, RZ, -0x1 ;  /* 0xffffffffff077424 */ /* 0x000fd000078e00ff */
[----:B------:R-:W-:Y:S05]  /*89a0*/  @P0 BRA `(.L_x_172) ;  /* 0x0000000400540947 */ /* 0x000fea0003800000 */
[----:B------:R-:W0:Y:S01]  /*89b0*/  S2R R15, SR_CTAID.X ;  /* 0x00000000000f7919 */ /* 0x000e220000002500 */
[----:B------:R-:W-:Y:S01]  /*89c0*/  ULDC.64 UR8, c[0x0][0x628] ;  /* 0x00018a0000087ab9 */ /* 0x000fe20000000a00 */
[----:B------:R-:W-:Y:S01]  /*89d0*/  ULDC UR10, c[0x0][0x630] ;  /* 0x00018c00000a7ab9 */ /* 0x000fe20000000800 */
[----:B------:R-:W-:Y:S01]  /*89e0*/  ISETP.NE.U32.AND P0, PT, RZ, UR8, PT ;  /* 0x00000008ff007c0c */ /* 0x000fe2000bf05070 */
[----:B------:R-:W1:Y:S01]  /*89f0*/  S2R R20, SR_CTAID.Y ;  /* 0x0000000000147919 */ /* 0x000e620000002600 */
[----:B------:R-:W-:Y:S01]  /*8a00*/  ULDC UR11, c[0x0][0x150] ;  /* 0x00005400000b7ab9 */ /* 0x000fe20000000800 */
[----:B------:R-:W-:Y:S01]  /*8a10*/  IMAD.MOV.U32 R4, RZ, RZ, R16 ;  /* 0x000000ffff047224 */ /* 0x000fe200078e0010 */
[----:B------:R-:W-:Y:S01]  /*8a20*/  ISETP.NE.AND.EX P0, PT, RZ, UR9, PT, P0 ;  /* 0x00000009ff007c0c */ /* 0x000fe2000bf05300 */
[----:B------:R-:W-:Y:S01]  /*8a30*/  IMAD.MOV.U32 R5, RZ, RZ, R17 ;  /* 0x000000ffff057224 */ /* 0x000fe200078e0011 */
[----:B0-----:R-:W-:-:S11]  /*8a40*/  I2FP.F32.U32 R22, R15 ;  /* 0x0000000f00167245 */ /* 0x001fd60000201000 */
[----:B------:R-:W-:Y:S05]  /*8a50*/  @!P0 BRA `(.L_x_173) ;  /* 0x0000000000288947 */ /* 0x000fea0003800000 */
[----:B------:R-:W-:Y:S02]  /*8a60*/  ULDC UR7, c[0x0][0x634] ;  /* 0x00018d0000077ab9 */ /* 0x000fe40000000800 */
[----:B------:R-:W-:-:S05]  /*8a70*/  IADD3 R5, P0, R16, UR7, RZ ;  /* 0x0000000710057c10 */ /* 0x000fca000ff1e0ff */
[----:B------:R-:W-:-:S04]  /*8a80*/  IMAD.X R21, RZ, RZ, R17, P0 ;  /* 0x000000ffff157224 */ /* 0x000fc800000e0611 */
[----:B------:R-:W-:-:S04]  /*8a90*/  IMAD.WIDE.U32 R6, R21, UR8, RZ ;  /* 0x0000000815067c25 */ /* 0x000fc8000f8e00ff */
[----:B------:R-:W-:-:S04]  /*8aa0*/  IMAD.WIDE.U32 R6, P0, R5, UR9, R6 ;  /* 0x0000000905067c25 */ /* 0x000fc8000f800006 */
[----:B------:R-:W-:-:S04]  /*8ab0*/  IMAD.WIDE.U32 R4, R5, UR8, RZ ;  /* 0x0000000805047c25 */ /* 0x000fc8000f8e00ff */
[----:B------:R-:W-:Y:S01]  /*8ac0*/  IMAD.MOV.U32 R4, RZ, RZ, R7 ;  /* 0x000000ffff047224 */ /* 0x000fe200078e0007 */
[----:B------:R-:W-:Y:S01]  /*8ad0*/  IADD3 RZ, P1, R5, R6, RZ ;  /* 0x0000000605ff7210 */ /* 0x000fe20007f3e0ff */
[----:B------:R-:W-:-:S04]  /*8ae0*/  IMAD.X R5, RZ, RZ, RZ, P0 ;  /* 0x000000ffff057224 */ /* 0x000fc800000e06ff */
[----:B------:R-:W-:-:S08]  /*8af0*/  IMAD.WIDE.U32.X R4, R21, UR9, R4, P1 ;  /* 0x0000000915047c25 */ /* 0x000fd000088e0404 */
.L_x_173:
[--C-:B------:R-:W-:Y:S01]  /*8b00*/  SHF.R.U64 R14, R4, UR10, R5.reuse ;  /* 0x0000000a040e7c19 */ /* 0x100fe20008001205 */
[----:B------:R-:W-:Y:S01]  /*8b10*/  FMUL R22, R22, UR11 ;  /* 0x0000000b16167c20 */ /* 0x000fe20008400000 */
[----:B------:R-:W-:Y:S01]  /*8b20*/  SHF.R.U32.HI R4, RZ, UR10, R5 ;  /* 0x0000000aff047c19 */ /* 0x000fe20008011605 */
[----:B------:R-:W0:Y:S01]  /*8b30*/  LDC R6, c[0x0][0x144] ;  /* 0x00005100ff067b82 */ /* 0x000e220000000800 */
[----:B------:R-:W-:Y:S01]  /*8b40*/  IADD3 R5, P0, RZ, -R14, RZ ;  /* 0x8000000eff057210 */ /* 0x000fe20007f1e0ff */
[----:B------:R-:W-:Y:S01]  /*8b50*/  ULDC UR7, c[0x0][0x154] ;  /* 0x0000550000077ab9 */ /* 0x000fe20000000800 */
[----:B-1----:R-:W-:Y:S01]  /*8b60*/  I2FP.F32.U32 R7, R20 ;  /* 0x0000001400077245 */ /* 0x002fe20000201000 */
[----:B------:R-:W1:Y:S01]  /*8b70*/  F2I.U32.TRUNC.NTZ R22, R22 ;  /* 0x0000001600167305 */ /* 0x000e62000020f000 */
[----:B------:R-:W-:Y:S01]  /*8b80*/  ULDC.64 UR8, c[0x0][0x620] ;  /* 0x0001880000087ab9 */ /* 0x000fe20000000a00 */
[----:B------:R-:W-:Y:S01]  /*8b90*/  IMAD.X R4, RZ, RZ, ~R4, P0 ;  /* 0x000000ffff047224 */ /* 0x000fe200000e0e04 */
[----:B------:R-:W-:Y:S01]  /*8ba0*/  ISETP.NE.AND P2, PT, R2, 0x1, PT ;  /* 0x000000010200780c */ /* 0x000fe20003f45270 */
[----:B------:R-:W-:Y:S01]  /*8bb0*/  FMUL R23, R7, UR7 ;  /* 0x0000000707177c20 */ /* 0x000fe20008400000 */
[----:B------:R-:W2:Y:S01]  /*8bc0*/  LDC R25, c[0x0][0x148] ;  /* 0x00005200ff197b82 */ /* 0x000ea20000000800 */
[----:B------:R-:W-:Y:S01]  /*8bd0*/  IMAD R4, R4, UR8, RZ ;  /* 0x0000000804047c24 */ /* 0x000fe2000f8e02ff */
[----:B------:R-:W-:-:S03]  /*8be0*/  ULDC UR7, c[0x0][0x618] ;  /* 0x0001860000077ab9 */ /* 0x000fc60000000800 */
[----:B------:R-:W3:Y:S01]  /*8bf0*/  F2I.U32.TRUNC.NTZ R23, R23 ;  /* 0x0000001700177305 */ /* 0x000ee2000020f000 */
[C---:B------:R-:W-:Y:S02]  /*8c00*/  IMAD R7, R5.reuse, UR9, R4 ;  /* 0x0000000905077c24 */ /* 0x040fe4000f8e0204 */
[----:B------:R-:W-:Y:S01]  /*8c10*/  IMAD.WIDE.U32 R4, R5, UR8, R16 ;  /* 0x0000000805047c25 */ /* 0x000fe2000f8e0010 */
[----:B------:R-:W-:Y:S02]  /*8c20*/  ULDC.64 UR8, c[0x0][0x640] ;  /* 0x0001900000087ab9 */ /* 0x000fe40000000a00 */
[----:B------:R-:W-:Y:S01]  /*8c30*/  ISETP.NE.U32.AND P0, PT, RZ, UR8, PT ;  /* 0x00000008ff007c0c */ /* 0x000fe2000bf05070 */
[----:B------:R-:W-:Y:S02]  /*8c40*/  IMAD.IADD R5, R5, 0x1, R7 ;  /* 0x0000000105057824 */ /* 0x000fe400078e0207 */
[----:B-1----:R-:W-:Y:S01]  /*8c50*/  IMAD.MOV R22, RZ, RZ, -R22 ;  /* 0x000000ffff167224 */ /* 0x002fe200078e0a16 */
[----:B------:R-:W-:-:S02]  /*8c60*/  ISETP.NE.AND.EX P0, PT, RZ, UR9, PT, P0 ;  /* 0x00000009ff007c0c */ /* 0x000fc4000bf05300 */
[----:B------:R-:W-:Y:S01]  /*8c70*/  SHF.R.U64 R21, R4, UR7, R5 ;  /* 0x0000000704157c19 */ /* 0x000fe20008001205 */
[----:B0-----:R-:W-:Y:S01]  /*8c80*/  IMAD R15, R6, R22, R15 ;  /* 0x00000016060f7224 */ /* 0x001fe200078e020f */
[----:B------:R-:W-:Y:S01]  /*8c90*/  SHF.R.U32.HI R4, RZ, UR7, R5 ;  /* 0x00000007ff047c19 */ /* 0x000fe20008011605 */
[----:B------:R-:W-:Y:S01]  /*8ca0*/  ULDC UR7, c[0x0][0x608] ;  /* 0x0001820000077ab9 */ /* 0x000fe20000000800 */
[----:B---3--:R-:W-:Y:S02]  /*8cb0*/  IMAD.MOV R6, RZ, RZ, -R23 ;  /* 0x000000ffff067224 */ /* 0x008fe400078e0a17 */
[--C-:B------:R-:W-:Y:S02]  /*8cc0*/  SHF.R.U64 R22, R21, UR7, R4.reuse ;  /* 0x0000000715167c19 */ /* 0x100fe40008001204 */
[----:B------:R-:W-:Y:S01]  /*8cd0*/  SHF.R.U32.HI R5, RZ, UR7, R4 ;  /* 0x00000007ff057c19 */ /* 0x000fe20008011604 */
[----:B------:R-:W-:Y:S01]  /*8ce0*/  ULDC UR7, c[0x0][0x658] ;  /* 0x0001960000077ab9 */ /* 0x000fe20000000800 */
[----:B--2---:R-:W-:-:S02]  /*8cf0*/  @P2 IMAD R15, R25, R6, R20 ;  /* 0x00000006190f2224 */ /* 0x004fc400078e0214 */
[--C-:B------:R-:W-:Y:S02]  /*8d00*/  SHF.R.U64 R20, R22, UR7, R5.reuse ;  /* 0x0000000716147c19 */ /* 0x100fe40008001205 */
[----:B------:R-:W-:-:S03]  /*8d10*/  SHF.R.U32.HI R23, RZ, UR7, R5 ;  /* 0x00000007ff177c19 */ /* 0x000fc60008011605 */
[----:B------:R-:W-:Y:S02]  /*8d20*/  IMAD.MOV.U32 R6, RZ, RZ, R20 ;  /* 0x000000ffff067224 */ /* 0x000fe400078e0014 */
[----:B------:R-:W-:Y:S01]  /*8d30*/  IMAD.MOV.U32 R5, RZ, RZ, R23 ;  /* 0x000000ffff057224 */ /* 0x000fe200078e0017 */
[----:B------:R-:W-:Y:S06]  /*8d40*/  @!P0 BRA `(.L_x_174) ;  /* 0x00000000002c8947 */ /* 0x000fec0003800000 */
        /* <DEDUP_REMOVED lines=9> */
[----:B------:R-:W-:-:S04]  /*8de0*/  IMAD.WIDE.U32.X R4, R23, UR9, R4, P1 ;  /* 0x0000000917047c25 */ /* 0x000fc800088e0404 */
[----:B------:R-:W-:-:S07]  /*8df0*/  IMAD.MOV.U32 R6, RZ, RZ, R4 ;  /* 0x000000ffff067224 */ /* 0x000fce00078e0004 */
.L_x_174:
[----:B------:R-:W-:Y:S01]  /*8e00*/  ULDC UR7, c[0x0][0x648] ;  /* 0x0001920000077ab9 */ /* 0x000fe20000000800 */
[----:B------:R-:W-:Y:S01]  /*8e10*/  LOP3.LUT R4, R22, UR6, RZ, 0xc0, !PT ;  /* 0x0000000616047c12 */ /* 0x000fe2000f8ec0ff */
[----:B------:R-:W-:Y:S01]  /*8e20*/  ULDC UR8, c[0x0][0x610] ;  /* 0x0001840000087ab9 */ /* 0x000fe20000000800 */
[----:B------:R-:W-:Y:S01]  /*8e30*/  SHF.R.U64 R5, R6, UR7, R5 ;  /* 0x0000000706057c19 */ /* 0x000fe20008001205 */
[----:B------:R-:W-:Y:S01]  /*8e40*/  ULDC UR7, c[0x0][0x638] ;  /* 0x00018e0000077ab9 */ /* 0x000fe20000000800 */
[----:B------:R-:W-:-:S03]  /*8e50*/  LOP3.LUT R21, R21, UR4, RZ, 0xc0, !PT ;  /* 0x0000000415157c12 */ /* 0x000fc6000f8ec0ff */
[----:B------:R-:W-:Y:S02]  /*8e60*/  IMAD.MOV R7, RZ, RZ, -R5 ;  /* 0x000000ffff077224 */ /* 0x000fe400078e0a05 */
[----:B------:R-:W-:Y:S02]  /*8e70*/  IMAD R4, R5, UR5, R4 ;  /* 0x0000000505047c24 */ /* 0x000fe4000f8e0204 */
[----:B------:R-:W-:Y:S01]  /*8e80*/  IMAD R20, R7, UR7, R20 ;  /* 0x0000000707147c24 */ /* 0x000fe2000f8e0214 */
[----:B------:R-:W-:Y:S01]  /*8e90*/  ULDC UR7, c[0x0][0x600] ;  /* 0x0001800000077ab9 */ /* 0x000fe20000000800 */
[----:B------:R-:W-:Y:S02]  /*8ea0*/  IMAD R15, R4, UR8, R15 ;  /* 0x00000008040f7c24 */ /* 0x000fe4000f8e020f */
[----:B------:R-:W-:Y:S02]  /*8eb0*/  IMAD R20, R20, UR7, R21 ;  /* 0x0000000714147c24 */ /* 0x000fe4000f8e0215 */
[----:B------:R-:W-:-:S02]  /*8ec0*/  IMAD.MOV.U32 R4, RZ, RZ, 0x1 ;  /* 0x00000001ff047424 */ /* 0x000fc400078e00ff */
[----:B------:R-:W-:Y:S01]  /*8ed0*/  IMAD.MOV.U32 R7, RZ, RZ, R14 ;  /* 0x000000ffff077224 */ /* 0x000fe200078e000e */
[----:B------:R-:W-:Y:S02]  /*8ee0*/  SEL R21, R20, R15, !P2 ;  /* 0x0000000f14157207 */ /* 0x000fe40005000000 */
[----:B------:R-:W-:-:S07]  /*8ef0*/  SEL R20, R15, R20, !P2 ;  /* 0x000000140f147207 */ /* 0x000fce0005000000 */
.L_x_172:
[----:B------:R-:W-:Y:S05]  /*8f00*/  BSYNC B1 ;  /* 0x0000000000017941 */ /* 0x000fea0003800000 */
.L_x_171:
[----:B------:R-:W-:-:S13]  /*8f10*/  LOP3.LUT P0, RZ, R4, 0xff, RZ, 0xc0, !PT ;  /* 0x000000ff04ff7812 */ /* 0x000fda000780c0ff */
[----:B------:R-:W-:Y:S05]  /*8f20*/  @P0 BRA `(.L_x_175) ;  /* 0xfffffff400100947 */ /* 0x000fea000383ffff */
[----:B------:R-:W-:Y:S05]  /*8f30*/  BSYNC B0 ;  /* 0x0000000000007941 */ /* 0x000fea0003800000 */
.L_x_164:
[----:B------:R-:W-:-:S03]  /*8f40*/  UMOV UR7, 0xffffffff ;  /* 0xffffffff00077882 */ /* 0x000fc60000000000 */
[----:B------:R-:W-:Y:S05]  /*8f50*/  BRA.DIV UR7, `(.L_x_176) ;  /* 0x0000000607387947 */ /* 0x000fea000b800000 */
[----:B------:R-:W-:-:S13]  /*8f60*/  ELECT P6, URZ, PT ;  /* 0x00000000003f782f */ /* 0x000fda00038c0000 */
.L_x_191:
[----:B------:R-:W-:Y:S04]  /*8f70*/  BSSY B0, `(.L_x_177) ;  /* 0x0000034000007945 */ /* 0x000fe80003800000 */
[----:B------:R-:W-:Y:S05]  /*8f80*/  @!P6 BRA `(.L_x_178) ;  /* 0x0000000000c8e947 */ /* 0x000fea0003800000 */
[----:B------:R-:W-:-:S04]  /*8f90*/  LOP3.LUT R18, R18, 0x2, RZ, 0xfc, !PT ;  /* 0x0000000212127812 */ /* 0x000fc800078efcff */
[----:B------:R-:W-:-:S13]  /*8fa0*/  ISETP.NE.AND P0, PT, R18, 0x3, PT ;  /* 0x000000031200780c */ /* 0x000fda0003f05270 */
[----:B------:R-:W-:Y:S05]  /*8fb0*/  @!P0 BRA `(.L_x_179) ;  /* 0x0000000000048947 */ /* 0x000fea0003800000 */
[----:B------:R-:W-:Y:S01]  /*8fc0*/  BPT.TRAP 0x1 ;  /* 0x000000040000795c */ /* 0x000fe20000300000 */
.L_x_179:
[----:B------:R-:W0:Y:S01]  /*8fd0*/  S2R R5, SR_CgaCtaId ;  /* 0x0000000000057919 */ /* 0x000e220000008800 */
[----:B------:R-:W-:Y:S02]  /*8fe0*/  MOV R0, 0x400 ;  /* 0x0000040000007802 */ /* 0x000fe40000000f00 */
[----:B------:R-:W-:Y:S02]  /*8ff0*/  SHF.L.U32 R2, R3, 0x1f, RZ ;  /* 0x0000001f03027819 */ /* 0x000fe400000006ff */
[----:B0-----:R-:W-:-:S05]  /*9000*/  LEA R5, R5, R0, 0x18 ;  /* 0x0000000005057211 */ /* 0x001fca00078ec0ff */
[----:B------:R-:W-:-:S04]  /*9010*/  VIADD R5, R5, 0x28 ;  /* 0x0000002805057836 */ /* 0x000fc80000000000 */
[C---:B------:R-:W-:Y:S02]  /*9020*/  IMAD R7, R8.reuse, 0x8, R5 ;  /* 0x0000000808077824 */ /* 0x040fe400078e0205 */
[----:B------:R-:W-:Y:S02]  /*9030*/  VIADD R8, R8, 0x1 ;  /* 0x0000000108087836 */ /* 0x000fe40000000000 */
[----:B------:R-:W0:Y:S03]  /*9040*/  SYNCS.PHASECHK.TRANS64.TRYWAIT P0, [R7+URZ], R2 ;  /* 0x00000002070075a7 */ /* 0x000e26000800017f */
[----:B------:R-:W-:-:S04]  /*9050*/  ISETP.NE.AND P1, PT, R8, 0x5, PT ;  /* 0x000000050800780c */ /* 0x000fc80003f25270 */
[----:B------:R-:W-:Y:S02]  /*9060*/  SEL R0, RZ, 0x1, P1 ;  /* 0x00000001ff007807 */ /* 0x000fe40000800000 */
[----:B------:R-:W-:Y:S02]  /*9070*/  SEL R8, R8, RZ, P1 ;  /* 0x000000ff08087207 */ /* 0x000fe40000800000 */
[----:B------:R-:W-:-:S03]  /*9080*/  LOP3.LUT R9, R3, R0, RZ, 0x3c, !PT ;  /* 0x0000000003097212 */ /* 0x000fc600078e3cff */
[----:B------:R-:W-:Y:S01]  /*9090*/  IMAD R6, R8, 0x8, R5 ;  /* 0x0000000808067824 */ /* 0x000fe200078e0205 */
[----:B------:R-:W-:Y:S01]  /*90a0*/  SHF.L.U32 R3, R9, 0x1f, RZ ;  /* 0x0000001f09037819 */ /* 0x000fe200000006ff */
[----:B0-----:R-:W-:Y:S06]  /*90b0*/  @!P0 BRA `(.L_x_180) ;  /* 0x0000000400008947 */ /* 0x001fec0003800000 */
.L_x_192:
[----:B------:R-:W1:Y:S01]  /*90c0*/  SYNCS.PHASECHK.TRANS64.TRYWAIT P0, [R6+URZ], R3 ;  /* 0x00000003060075a7 */ /* 0x000e62000800017f */
[----:B------:R-:W-:-:S05]  /*90d0*/  VIADD R0, R8, 0x1 ;  /* 0x0000000108007836 */ /* 0x000fca0000000000 */
[----:B------:R-:W-:-:S04]  /*90e0*/  ISETP.NE.AND P1, PT, R0, 0x5, PT ;  /* 0x000000050000780c */ /* 0x000fc80003f25270 */
[----:B0-----:R-:W-:Y:S02]  /*90f0*/  SEL R2, RZ, 0x1, P1 ;  /* 0x00000001ff027807 */ /* 0x001fe40000800000 */
[----:B------:R-:W-:Y:S02]  /*9100*/  SEL R0, R0, RZ, P1 ;  /* 0x000000ff00007207 */ /* 0x000fe40000800000 */
[----:B------:R-:W-:-:S03]  /*9110*/  LOP3.LUT R9, R9, R2, RZ, 0x3c, !PT ;  /* 0x0000000209097212 */ /* 0x000fc600078e3cff */
[----:B------:R-:W-:Y:S01]  /*9120*/  IMAD R7, R0, 0x8, R5 ;  /* 0x0000000800077824 */ /* 0x000fe200078e0205 */
[----:B------:R-:W-:Y:S01]  /*9130*/  SHF.L.U32 R4, R9, 0x1f, RZ ;  /* 0x0000001f09047819 */ /* 0x000fe200000006ff */
[----:B-1----:R-:W-:Y:S06]  /*9140*/  @!P0 BRA `(.L_x_181) ;  /* 0x0000000000f08947 */ /* 0x002fec0003800000 */
.L_x_193:
[----:B------:R-:W1:Y:S01]  /*9150*/  SYNCS.PHASECHK.TRANS64.TRYWAIT P0, [R7+URZ], R4 ;  /* 0x00000004070075a7 */ /* 0x000e62000800017f */
[----:B------:R-:W-:-:S05]  /*9160*/  VIADD R0, R0, 0x1 ;  /* 0x0000000100007836 */ /* 0x000fca0000000000 */
[----:B------:R-:W-:-:S04]  /*9170*/  ISETP.NE.AND P1, PT, R0, 0x5, PT ;  /* 0x000000050000780c */ /* 0x000fc80003f25270 */
[----:B------:R-:W-:Y:S02]  /*9180*/  SEL R2, RZ, 0x1, P1 ;  /* 0x00000001ff027807 */ /* 0x000fe40000800000 */
[----:B------:R-:W-:Y:S02]  /*9190*/  SEL R0, R0, RZ, P1 ;  /* 0x000000ff00007207 */ /* 0x000fe40000800000 */
[----:B------:R-:W-:-:S03]  /*91a0*/  LOP3.LUT R9, R9, R2, RZ, 0x3c, !PT ;  /* 0x0000000209097212 */ /* 0x000fc600078e3cff */
[----:B0-----:R-:W-:Y:S01]  /*91b0*/  IMAD R6, R0, 0x8, R5 ;  /* 0x0000000800067824 */ /* 0x001fe200078e0205 */
[----:B------:R-:W-:Y:S01]  /*91c0*/  SHF.L.U32 R3, R9, 0x1f, RZ ;  /* 0x0000001f09037819 */ /* 0x000fe200000006ff */
[----:B-1----:R-:W-:Y:S06]  /*91d0*/  @!P0 BRA `(.L_x_182) ;  /* 0x0000000000e08947 */ /* 0x002fec0003800000 */
.L_x_194:
[----:B------:R-:W1:Y:S01]  /*91e0*/  SYNCS.PHASECHK.TRANS64.TRYWAIT P0, [R6+URZ], R3 ;  /* 0x00000003060075a7 */ /* 0x000e62000800017f */
[----:B------:R-:W-:-:S05]  /*91f0*/  VIADD R0, R0, 0x1 ;  /* 0x0000000100007836 */ /* 0x000fca0000000000 */
[----:B------:R-:W-:-:S04]  /*9200*/  ISETP.NE.AND P1, PT, R0, 0x5, PT ;  /* 0x000000050000780c */ /* 0x000fc80003f25270 */
[----:B------:R-:W-:Y:S02]  /*9210*/  SEL R2, RZ, 0x1, P1 ;  /* 0x00000001ff027807 */ /* 0x000fe40000800000 */
[----:B------:R-:W-:Y:S02]  /*9220*/  SEL R0, R0, RZ, P1 ;  /* 0x000000ff00007207 */ /* 0x000fe40000800000 */
[----:B------:R-:W-:Y:S01]  /*9230*/  LOP3.LUT R2, R9, R2, RZ, 0x3c, !PT ;  /* 0x0000000209027212 */ /* 0x000fe200078e3cff */
[----:B-1----:R-:W-:Y:S06]  /*9240*/  @!P0 BRA `(.L_x_183) ;  /* 0x0000000000d88947 */ /* 0x002fec0003800000 */
.L_x_195:
[----:B------:R-:W-:Y:S01]  /*9250*/  IMAD R5, R0, 0x8, R5 ;  /* 0x0000000800057824 */ /* 0x000fe200078e0205 */
[----:B------:R-:W-:-:S07]  /*9260*/  SHF.L.U32 R0, R2, 0x1f, RZ ;  /* 0x0000001f02007819 */ /* 0x000fce00000006ff */
.L_x_184:
[----:B--2---:R2:W3:Y:S02]  /*9270*/  SYNCS.PHASECHK.TRANS64.TRYWAIT P0, [R5+URZ], R0 ;  /* 0x00000000050075a7 */ /* 0x0044e4000800017f */
[----:B---3--:R-:W-:Y:S05]  /*9280*/  @!P0 NANOSLEEP.SYNCS 0x989680 ;  /* 0x009896800000895d */ /* 0x008fea0003900000 */
[----:B------:R-:W3:Y:S02]  /*9290*/  @!P0 SYNCS.PHASECHK.TRANS64 P0, [R5+URZ], R0 ;  /* 0x00000000050085a7 */ /* 0x000ee4000800007f */
[----:B---3--:R-:W-:Y:S05]  /*92a0*/  @!P0 BRA `(.L_x_184) ;  /* 0xfffffffc00f08947 */ /* 0x008fea000383ffff */
.L_x_178:
[----:B------:R-:W-:Y:S05]  /*92b0*/  BSYNC B0 ;  /* 0x0000000000007941 */ /* 0x000fea0003800000 */
.L_x_177:
[----:B------:R-:W-:Y:S05]  /*92c0*/  EXIT ;  /* 0x000000000000794d */ /* 0x000fea0003800000 */
.L_x_21:
[----:B-1----:R1:W2:Y:S02]  /*92d0*/  SYNCS.PHASECHK.TRANS64.TRYWAIT P1, [R3+URZ], R0 ;  /* 0x00000000030075a7 */ /* 0x0022a4000802017f */
[----:B--2---:R-:W-:Y:S05]  /*92e0*/  @!P1 NANOSLEEP.SYNCS 0x989680 ;  /* 0x009896800000995d */ /* 0x004fea0003900000 */
[----:B------:R-:W2:Y:S02]  /*92f0*/  @!P1 SYNCS.PHASECHK.TRANS64 P1, [R3+URZ], R0 ;  /* 0x00000000030095a7 */ /* 0x000ea4000802007f */
[----:B--2---:R-:W-:Y:S05]  /*9300*/  @!P1 BRA `(.L_x_21) ;  /* 0xfffffffc00f09947 */ /* 0x004fea000383ffff */
[----:B------:R-:W-:Y:S05]  /*9310*/  BRA `(.L_x_20) ;  /* 0xffffff84003c7947 */ /* 0x000fea000383ffff */
.L_x_26:
[----:B-1----:R1:W2:Y:S02]  /*9320*/  SYNCS.PHASECHK.TRANS64.TRYWAIT P1, [R5+URZ], R4 ;  /* 0x00000004050075a7 */ /* 0x0022a4000802017f */
[----:B--2---:R-:W-:Y:S05]  /*9330*/  @!P1 NANOSLEEP.SYNCS 0x989680 ;  /* 0x009896800000995d */ /* 0x004fea0003900000 */
[----:B------:R-:W2:Y:S02]  /*9340*/  @!P1 SYNCS.PHASECHK.TRANS64 P1, [R5+URZ], R4 ;  /* 0x00000004050095a7 */ /* 0x000ea4000802007f */
[----:B--2---:R-:W-:Y:S05]  /*9350*/  @!P1 BRA `(.L_x_26) ;  /* 0xfffffffc00f09947 */ /* 0x004fea000383ffff */
[----:B------:R-:W-:Y:S05]  /*9360*/  BRA `(.L_x_25) ;  /* 0xffffff8c004c7947 */ /* 0x000fea000383ffff */
.L_x_165:
[----:B------:R-:W-:Y:S01]  /*9370*/  BSSY B1, `(.L_x_185) ;  /* 0x0000006000017945 */ /* 0x000fe20003800000 */
[----:B------:R-:W-:-:S07]  /*9380*/  IMAD.MOV.U32 R15, RZ, RZ, -0x1 ;  /* 0xffffffffff0f7424 */ /* 0x000fce00078e00ff */
[----:B------:R-:W-:Y:S05]  /*9390*/  WARPSYNC.COLLECTIVE R15, `(.L_x_186) ;  /* 0x000000000f0c7348 */ /* 0x000fea0003c00000 */
[----:B------:R-:W-:Y:S02]  /*93a0*/  ELECT P6, UR62, PT ;  /* 0x00000000003e782f */ /* 0x000fe400038c0000 */
[----:B------:R-:W-:Y:S01]  /*93b0*/  MOV R14, UR62 ;  /* 0x0000003e000e7c02 */ /* 0x000fe20008000f00 */
[----:B------:R-:W-:Y:S10]  /*93c0*/  ENDCOLLECTIVE ;  /* 0x000000000000791b */ /* 0x000ff40003800000 */
.L_x_186:
[----:B------:R-:W-:Y:S05]  /*93d0*/  BSYNC B1 ;  /* 0x0000000000017941 */ /* 0x000fea0003800000 */
.L_x_185:
[----:B------:R-:W-:Y:S05]  /*93e0*/  BRA `(.L_x_187) ;  /* 0xffffffec00ec7947 */ /* 0x000fea000383ffff */
.L_x_168:
[----:B-1----:R1:W2:Y:S02]  /*93f0*/  SYNCS.PHASECHK.TRANS64.TRYWAIT P0, [R23+URZ+0x28], R14 ;  /* 0x0000280e170075a7 */ /* 0x0022a4000800017f */
[----:B--2---:R-:W-:Y:S05]  /*9400*/  @!P0 NANOSLEEP.SYNCS 0x989680 ;  /* 0x009896800000895d */ /* 0x004fea0003900000 */
[----:B------:R-:W2:Y:S02]  /*9410*/  @!P0 SYNCS.PHASECHK.TRANS64 P0, [R23+URZ+0x28], R14 ;  /* 0x0000280e170085a7 */ /* 0x000ea4000800007f */
[----:B--2---:R-:W-:Y:S05]  /*9420*/  @!P0 BRA `(.L_x_168) ;  /* 0xfffffffc00f08947 */ /* 0x004fea000383ffff */
[----:B------:R-:W-:Y:S05]  /*9430*/  BRA `(.L_x_188) ;  /* 0xfffffff000247947 */ /* 0x000fea000383ffff */
.L_x_176:
[----:B------:R-:W-:Y:S01]  /*9440*/  BSSY B0, `(.L_x_189) ;  /* 0x0000006000007945 */ /* 0x000fe20003800000 */
[----:B------:R-:W-:-:S07]  /*9450*/  IMAD.MOV.U32 R15, RZ, RZ, -0x1 ;  /* 0xffffffffff0f7424 */ /* 0x000fce00078e00ff */
[----:B------:R-:W-:Y:S05]  /*9460*/  WARPSYNC.COLLECTIVE R15, `(.L_x_190) ;  /* 0x000000000f0c7348 */ /* 0x000fea0003c00000 */
[----:B------:R-:W-:Y:S02]  /*9470*/  ELECT P6, UR62, PT ;  /* 0x00000000003e782f */ /* 0x000fe400038c0000 */
[----:B------:R-:W-:Y:S01]  /*9480*/  MOV R14, UR62 ;  /* 0x0000003e000e7c02 */ /* 0x000fe20008000f00 */
[----:B------:R-:W-:Y:S10]  /*9490*/  ENDCOLLECTIVE ;  /* 0x000000000000791b */ /* 0x000ff40003800000 */
.L_x_190:
[----:B------:R-:W-:Y:S05]  /*94a0*/  BSYNC B0 ;  /* 0x0000000000007941 */ /* 0x000fea0003800000 */
.L_x_189:
[----:B------:R-:W-:Y:S05]  /*94b0*/  BRA `(.L_x_191) ;  /* 0xfffffff800ac7947 */ /* 0x000fea000383ffff */
.L_x_180:
[----:B0-----:R0:W1:Y:S02]  /*94c0*/  SYNCS.PHASECHK.TRANS64.TRYWAIT P0, [R7+URZ], R2 ;  /* 0x00000002070075a7 */ /* 0x001064000800017f */
[----:B-1----:R-:W-:Y:S05]  /*94d0*/  @!P0 NANOSLEEP.SYNCS 0x989680 ;  /* 0x009896800000895d */ /* 0x002fea0003900000 */
[----:B------:R-:W1:Y:S02]  /*94e0*/  @!P0 SYNCS.PHASECHK.TRANS64 P0, [R7+URZ], R2 ;  /* 0x00000002070085a7 */ /* 0x000e64000800007f */
[----:B-1----:R-:W-:Y:S05]  /*94f0*/  @!P0 BRA `(.L_x_180) ;  /* 0xfffffffc00f08947 */ /* 0x002fea000383ffff */
[----:B------:R-:W-:Y:S05]  /*9500*/  BRA `(.L_x_192) ;  /* 0xfffffff800ec7947 */ /* 0x000fea000383ffff */
.L_x_181:
[----:B0-----:R0:W1:Y:S02]  /*9510*/  SYNCS.PHASECHK.TRANS64.TRYWAIT P0, [R6+URZ], R3 ;  /* 0x00000003060075a7 */ /* 0x001064000800017f */
[----:B-1----:R-:W-:Y:S05]  /*9520*/  @!P0 NANOSLEEP.SYNCS 0x989680 ;  /* 0x009896800000895d */ /* 0x002fea0003900000 */
[----:B------:R-:W1:Y:S02]  /*9530*/  @!P0 SYNCS.PHASECHK.TRANS64 P0, [R6+URZ], R3 ;  /* 0x00000003060085a7 */ /* 0x000e64000800007f */
[----:B-1----:R-:W-:Y:S05]  /*9540*/  @!P0 BRA `(.L_x_181) ;  /* 0xfffffffc00f08947 */ /* 0x002fea000383ffff */
[----:B------:R-:W-:Y:S05]  /*9550*/  BRA `(.L_x_193) ;  /* 0xfffffff800fc7947 */ /* 0x000fea000383ffff */
.L_x_182:
[----:B0-----:R0:W1:Y:S02]  /*9560*/  SYNCS.PHASECHK.TRANS64.TRYWAIT P0, [R7+URZ], R4 ;  /* 0x00000004070075a7 */ /* 0x001064000800017f */
[----:B-1----:R-:W-:Y:S05]  /*9570*/  @!P0 NANOSLEEP.SYNCS 0x989680 ;  /* 0x009896800000895d */ /* 0x002fea0003900000 */
[----:B------:R-:W1:Y:S02]  /*9580*/  @!P0 SYNCS.PHASECHK.TRANS64 P0, [R7+URZ], R4 ;  /* 0x00000004070085a7 */ /* 0x000e64000800007f */
[----:B-1----:R-:W-:Y:S05]  /*9590*/  @!P0 BRA `(.L_x_182) ;  /* 0xfffffffc00f08947 */ /* 0x002fea000383ffff */
[----:B------:R-:W-:Y:S05]  /*95a0*/  BRA `(.L_x_194) ;  /* 0xfffffffc000c7947 */ /* 0x000fea000383ffff */
.L_x_183:
[----:B-1----:R1:W2:Y:S02]  /*95b0*/  SYNCS.PHASECHK.TRANS64.TRYWAIT P0, [R6+URZ], R3 ;  /* 0x00000003060075a7 */ /* 0x0022a4000800017f */
[----:B--2---:R-:W-:Y:S05]  /*95c0*/  @!P0 NANOSLEEP.SYNCS 0x989680 ;  /* 0x009896800000895d */ /* 0x004fea0003900000 */
[----:B------:R-:W2:Y:S02]  /*95d0*/  @!P0 SYNCS.PHASECHK.TRANS64 P0, [R6+URZ], R3 ;  /* 0x00000003060085a7 */ /* 0x000ea4000800007f */
[----:B--2---:R-:W-:Y:S05]  /*95e0*/  @!P0 BRA `(.L_x_183) ;  /* 0xfffffffc00f08947 */ /* 0x004fea000383ffff */
[----:B------:R-:W-:Y:S05]  /*95f0*/  BRA `(.L_x_195) ;  /* 0xfffffffc00147947 */ /* 0x000fea000383ffff */
.L_x_196:
[----:B------:R-:W-:-:S00]  /*9600*/  BRA `(.L_x_196) ;  /* 0xfffffffc00fc7947 */ /* 0x000fc0000383ffff */
[----:B------:R-:W-:-:S00]  /*9610*/  NOP ;  /* 0x0000000000007918 */ /* 0x000fc00000000000 */
        /* <DEDUP_REMOVED lines=14> */
.L_x_197:


//--------------------- .nv.global.init           --------------------------
	.section	.nv.global.init,"aw",@progbits
.nv.global.init:
	.type		$str$22,@object
	.size		$str$22,($str$23 - $str$22)
$str$22:
        /*0000*/ 	.byte	0x6b, 0x5f, 0x74, 0x69, 0x6c, 0x65, 0x5f, 0x63, 0x6f, 0x75, 0x6e, 0x74, 0x20, 0x3e, 0x3d, 0x20
        /*0010*/ 	.byte	0x31, 0x00
	.type		$str$23,@object
	.size		$str$23,(__unnamed_1 - $str$23)
$str$23:
        /*0012*/ 	.byte	0x2f, 0x74, 0x6d, 0x70, 0x2f, 0x63, 0x75, 0x74, 0x6c, 0x61, 0x73, 0x73, 0x5f, 0x73, 0x77, 0x65
        /*0022*/ 	.byte	0x65, 0x70, 0x5f, 0x73, 0x72, 0x63, 0x2f, 0x69, 0x6e, 0x63, 0x6c, 0x75, 0x64, 0x65, 0x2f, 0x63
        /*0032*/ 	.byte	0x75, 0x74, 0x6c, 0x61, 0x73, 0x73, 0x2f, 0x67, 0x65, 0x6d, 0x6d, 0x2f, 0x63, 0x6f, 0x6c, 0x6c
        /*0042*/ 	.byte	0x65, 0x63, 0x74, 0x69, 0x76, 0x65, 0x2f, 0x73, 0x6d, 0x39, 0x30, 0x5f, 0x6d, 0x6d, 0x61, 0x5f
        /*0052*/ 	.byte	0x74, 0x6d, 0x61, 0x5f, 0x67, 0x6d, 0x6d, 0x61, 0x5f, 0x73, 0x73, 0x5f, 0x77, 0x61, 0x72, 0x70
        /*0062*/ 	.byte	0x73, 0x70, 0x65, 0x63, 0x69, 0x61, 0x6c, 0x69, 0x7a, 0x65, 0x64, 0x2e, 0x68, 0x70, 0x70, 0x00
	.type		__unnamed_1,@object
	.size		__unnamed_1,(.L_0 - __unnamed_1)
__unnamed_1:
        /*0072*/ 	.byte	0x76, 0x6f, 0x69, 0x64, 0x20, 0x63, 0x75, 0x74, 0x6c, 0x61, 0x73, 0x73, 0x3a, 0x3a, 0x67, 0x65
        /* <DEDUP_REMOVED lines=180> */
        /*0bc2*/ 	.byte	0x74, 0x65, 0x3a, 0x3a, 0x69, 0x64, 0x65, 0x6e, 0x74, 0x69, 0x74, 0x79, 0x5d, 0x00
.L_0:


//--------------------- .nv.shared._ZN7cutlass13device_kernelINS_4gemm6kernel13GemmUniversalIN4cute5tupleIJiiiiEEENS1_10collective13CollectiveMmaINS1_34MainloopSm90TmaGmmaWarpSpecializedILi5ENS5_IJNS4_1CILi2EEENSA_ILi1EEESC_EEENS1_35KernelTmaWarpSpecializedCooperativeEEENS5_IJNSA_ILi256EEENSA_ILi64EEENSA_ILi128EEEEEENS_10bfloat16_tENS5_IJlSC_lEEESK_SL_NS4_8TiledMMAINS4_8MMA_AtomIJNS4_4SM904GMMA27MMA_64x64x16_F32BF16BF16_SSILNSP_5MajorE0ELSR_0ELNSP_7ScaleInE1ELSS_1EEEEEENS4_6LayoutISD_NS5_IJSC_NSA_ILi0EEESW_EEEEENS5_IJNS4_10UnderscoreESZ_SZ_EEEEENS4_13SM90_TMA_LOADENS4_14ComposedLayoutINS4_7SwizzleILi3ELi4ELi3EEENS4_18smem_ptr_flag_bitsILi16EEENSV_INS5_IJNSA_ILi8EEESH_EEENS5_IJSH_SC_EEEEEEEvNS4_8identityENS4_23SM90_TMA_LOAD_MULTICASTES1C_vS1D_EENS_8epilogue10collective6detail29Sm90TmaWarpSpecializedAdapterINS1H_15DefaultEpilogueISK_SL_SL_NS1G_6thread17LinearCombinationISK_Li1EffLNS1L_9ScaleType4KindE0ELNS_15FloatRoundStyleE2ESK_EENS1_15EpilogueDefaultEEEEEvvEEEEvNT_6ParamsE --------------------------
	.section	.nv.shared._ZN7cutlass13device_kernelINS_4gemm6kernel13GemmUniversalIN4cute5tupleIJiiiiEEENS1_10collective13CollectiveMmaINS1_34MainloopSm90TmaGmmaWarpSpecializedILi5ENS5_IJNS4_1CILi2EEENSA_ILi1EEESC_EEENS1_35KernelTmaWarpSpecializedCooperativeEEENS5_IJNSA_ILi256EEENSA_ILi64EEENSA_ILi128EEEEEENS_10bfloat16_tENS5_IJlSC_lEEESK_SL_NS4_8TiledMMAINS4_8MMA_AtomIJNS4_4SM904GMMA27MMA_64x64x16_F32BF16BF16_SSILNSP_5MajorE0ELSR_0ELNSP_7ScaleInE1ELSS_1EEEEEENS4_6LayoutISD_NS5_IJSC_NSA_ILi0EEESW_EEEEENS5_IJNS4_10UnderscoreESZ_SZ_EEEEENS4_13SM90_TMA_LOADENS4_14ComposedLayoutINS4_7SwizzleILi3ELi4ELi3EEENS4_18smem_ptr_flag_bitsILi16EEENSV_INS5_IJNSA_ILi8EEESH_EEENS5_IJSH_SC_EEEEEEEvNS4_8identityENS4_23SM90_TMA_LOAD_MULTICASTES1C_vS1D_EENS_8epilogue10collective6detail29Sm90TmaWarpSpecializedAdapterINS1H_15DefaultEpilogueISK_SL_SL_NS1G_6thread17LinearCombinationISK_Li1EffLNS1L_9ScaleType4KindE0ELNS_15FloatRoundStyleE2ESK_EENS1_15EpilogueDefaultEEEEEvvEEEEvNT_6ParamsE,"aw",@nobits
	.sectionflags	@""
	.align	16
	.zero		1024


//--------------------- .nv.shared.reserved.0     --------------------------
	.section	.nv.shared.reserved.0,"aw",@nobits
	.weak		__nv_reservedSMEM_offset_0_alias
	.size		__nv_reservedSMEM_offset_0_alias, 0, 0
	.other		__nv_reservedSMEM_offset_0_alias,@"STO_CUDA_RESERVED_SHARED STV_DEFAULT"
__nv_reservedSMEM_offset_0_alias:
	.zero		0


//--------------------- .nv.global                --------------------------
	.section	.nv.global,"aw",@nobits
.nv.global:
	.type		_ZN39_INTERNAL_0edb7eea_4_k_cu_d98f95d5_41464cute1_E,@object
	.size		_ZN39_INTERNAL_0edb7eea_4_k_cu_d98f95d5_41464cute1_E,(_ZN39_INTERNAL_0edb7eea_4_k_cu_d98f95d5_41464cuda3std3__45__cpo6cbeginE - _ZN39_INTERNAL_0edb7eea_4_k_cu_d98f95d5_41464cute1_E)
_ZN39_INTERNAL_0edb7eea_4_k_cu_d98f95d5_41464cute1_E:
	.zero		1
	.type		_ZN39_INTERNAL_0edb7eea_4_k_cu_d98f95d5_41464cuda3std3__45__cpo6cbeginE,@object
	.size		_ZN39_INTERNAL_0edb7eea_4_k_cu_d98f95d5_41464cuda3std3__45__cpo6cbeginE,(_ZN39_INTERNAL_0edb7eea_4_k_cu_d98f95d5_41464cuda3std3__48in_placeE - _ZN39_INTERNAL_0edb7eea_4_k_cu_d98f95d5_41464cuda3std3__45__cpo6cbeginE)
_ZN39_INTERNAL_0edb7eea_4_k_cu_d98f95d5_41464cuda3std3__45__cpo6cbeginE:
	.zero		1
	.type		_ZN39_INTERNAL_0edb7eea_4_k_cu_d98f95d5_41464cuda3std3__48in_placeE,@object
	.size		_ZN39_INTERNAL_0edb7eea_4_k_cu_d98f95d5_41464cuda3std3__48in_placeE,(_ZN39_INTERNAL_0edb7eea_4_k_cu_d98f95d5_41464cuda3std6ranges3__45__cpo9iter_moveE - _ZN39_INTERNAL_0edb7eea_4_k_cu_d98f95d5_41464cuda3std3__48in_placeE)
_ZN39_INTERNAL_0edb7eea_4_k_cu_d98f95d5_41464cuda3std3__48in_placeE:
	.zero		1
	.type		_ZN39_INTERNAL_0edb7eea_4_k_cu_d98f95d5_41464cuda3std6ranges3__45__cpo9iter_moveE,@object
	.size		_ZN39_INTERNAL_0edb7eea_4_k_cu_d98f95d5_41464cuda3std6ranges3__45__cpo9iter_moveE,(_ZN39_INTERNAL_0edb7eea_4_k_cu_d98f95d5_41464cuda3std3__45__cpo5beginE - _ZN39_INTERNAL_0edb7eea_4_k_cu_d98f95d5_41464cuda3std6ranges3__45__cpo9iter_moveE)
_ZN39_INTERNAL_0edb7eea_4_k_cu_d98f95d5_41464cuda3std6ranges3__45__cpo9iter_moveE:
	.zero		1
	.type		_ZN39_INTERNAL_0edb7eea_4_k_cu_d98f95d5_41464cuda3std3__45__cpo5beginE,@object
	.size		_ZN39_INTERNAL_0edb7eea_4_k_cu_d98f95d5_41464cuda3std3__45__cpo5beginE,(_ZN39_INTERNAL_0edb7eea_4_k_cu_d98f95d5_41464cuda3std3__441_GLOBAL__N__0edb7eea_4_k_cu_d98f95d5_41466ignoreE - _ZN39_INTERNAL_0edb7eea_4_k_cu_d98f95d5_41464cuda3std3__45__cpo5beginE)
_ZN39_INTERNAL_0edb7eea_4_k_cu_d98f95d5_41464cuda3std3__45__cpo5beginE:
	.zero		1
	.type		_ZN39_INTERNAL_0edb7eea_4_k_cu_d98f95d5_41464cuda3std3__441_GLOBAL__N__0edb7eea_4_k_cu_d98f95d5_41466ignoreE,@object
	.size		_ZN39_INTERNAL_0edb7eea_4_k_cu_d98f95d5_41464cuda3std3__441_GLOBAL__N__0edb7eea_4_k_cu_d98f95d5_41466ignoreE,(_ZN39_INTERNAL_0edb7eea_4_k_cu_d98f95d5_41464cute7productE - _ZN39_INTERNAL_0edb7eea_4_k_cu_d98f95d5_41464cuda3std3__441_GLOBAL__N__0edb7eea_4_k_cu_d98f95d5_41466ignoreE)
_ZN39_INTERNAL_0edb7eea_4_k_cu_d98f95d5_41464cuda3std3__441_GLOBAL__N__0edb7eea_4_k_cu_d98f95d5_41466ignoreE:
	.zero		1
	.type		_ZN39_INTERNAL_0edb7eea_4_k_cu_d98f95d5_41464cute7productE,@object
	.size		_ZN39_INTERNAL_0edb7eea_4_k_cu_d98f95d5_41464cute7productE,(_ZN39_INTERNAL_0edb7eea_4_k_cu_d98f95d5_41464cuda3std3__45__cpo3endE - _ZN39_INTERNAL_0edb7eea_4_k_cu_d98f95d5_41464cute7productE)
_ZN39_INTERNAL_0edb7eea_4_k_cu_d98f95d5_41464cute7productE:
	.zero		1
	.type		_ZN39_INTERNAL_0edb7eea_4_k_cu_d98f95d5_41464cuda3std3__45__cpo3endE,@object
	.size		_ZN39_INTERNAL_0edb7eea_4_k_cu_d98f95d5_41464cuda3std3__45__cpo3endE,(_ZN39_INTERNAL_0edb7eea_4_k_cu_d98f95d5_41464cuda3std3__419piecewise_constructE - _ZN39_INTERNAL_0edb7eea_4_k_cu_d98f95d5_41464cuda3std3__45__cpo3endE)
_ZN39_INTERNAL_0edb7eea_4_k_cu_d98f95d5_41464cuda3std3__45__cpo3endE:
	.zero		1
	.type		_ZN39_INTERNAL_0edb7eea_4_k_cu_d98f95d5_41464cuda3std3__419piecewise_constructE,@object
	.size		_ZN39_INTERNAL_0edb7eea_4_k_cu_d98f95d5_41464cuda3std3__419piecewise_constructE,(_ZN39_INTERNAL_0edb7eea_4_k_cu_d98f95d5_41464cuda3std3__45__cpo4cendE - _ZN39_INTERNAL_0edb7eea_4_k_cu_d98f95d5_41464cuda3std3__419piecewise_constructE)
_ZN39_INTERNAL_0edb7eea_4_k_cu_d98f95d5_41464cuda3std3__419piecewise_constructE:
	.zero		1
	.type		_ZN39_INTERNAL_0edb7eea_4_k_cu_d98f95d5_41464cuda3std3__45__cpo4cendE,@object
	.size		_ZN39_INTERNAL_0edb7eea_4_k_cu_d98f95d5_41464cuda3std3__45__cpo4cendE,(_ZN39_INTERNAL_0edb7eea_4_k_cu_d98f95d5_41464cuda3std6ranges3__45__cpo4swapE - _ZN39_INTERNAL_0edb7eea_4_k_cu_d98f95d5_41464cuda3std3__45__cpo4cendE)
_ZN39_INTERNAL_0edb7eea_4_k_cu_d98f95d5_41464cuda3std3__45__cpo4cendE:
	.zero		1
	.type		_ZN39_INTERNAL_0edb7eea_4_k_cu_d98f95d5_41464cuda3std6ranges3__45__cpo4swapE,@object
	.size		_ZN39_INTERNAL_0edb7eea_4_k_cu_d98f95d5_41464cuda3std6ranges3__45__cpo4swapE,(.L_8 - _ZN39_INTERNAL_0edb7eea_4_k_cu_d98f95d5_41464cuda3std6ranges3__45__cpo4swapE)
_ZN39_INTERNAL_0edb7eea_4_k_cu_d98f95d5_41464cuda3std6ranges3__45__cpo4swapE:
	.zero		1
.L_8:


//--------------------- .nv.constant0._ZN7cutlass13device_kernelINS_4gemm6kernel13GemmUniversalIN4cute5tupleIJiiiiEEENS1_10collective13CollectiveMmaINS1_34MainloopSm90TmaGmmaWarpSpecializedILi5ENS5_IJNS4_1CILi2EEENSA_ILi1EEESC_EEENS1_35KernelTmaWarpSpecializedCooperativeEEENS5_IJNSA_ILi256EEENSA_ILi64EEENSA_ILi128EEEEEENS_10bfloat16_tENS5_IJlSC_lEEESK_SL_NS4_8TiledMMAINS4_8MMA_AtomIJNS4_4SM904GMMA27MMA_64x64x16_F32BF16BF16_SSILNSP_5MajorE0ELSR_0ELNSP_7ScaleInE1ELSS_1EEEEEENS4_6LayoutISD_NS5_IJSC_NSA_ILi0EEESW_EEEEENS5_IJNS4_10UnderscoreESZ_SZ_EEEEENS4_13SM90_TMA_LOADENS4_14ComposedLayoutINS4_7SwizzleILi3ELi4ELi3EEENS4_18smem_ptr_flag_bitsILi16EEENSV_INS5_IJNSA_ILi8EEESH_EEENS5_IJSH_SC_EEEEEEEvNS4_8identityENS4_23SM90_TMA_LOAD_MULTICASTES1C_vS1D_EENS_8epilogue10collective6detail29Sm90TmaWarpSpecializedAdapterINS1H_15DefaultEpilogueISK_SL_SL_NS1G_6thread17LinearCombinationISK_Li1EffLNS1L_9ScaleType4KindE0ELNS_15FloatRoundStyleE2ESK_EENS1_15EpilogueDefaultEEEEEvvEEEEvNT_6ParamsE --------------------------
	.section	.nv.constant0._ZN7cutlass13device_kernelINS_4gemm6kernel13GemmUniversalIN4cute5tupleIJiiiiEEENS1_10collective13CollectiveMmaINS1_34MainloopSm90TmaGmmaWarpSpecializedILi5ENS5_IJNS4_1CILi2EEENSA_ILi1EEESC_EEENS1_35KernelTmaWarpSpecializedCooperativeEEENS5_IJNSA_ILi256EEENSA_ILi64EEENSA_ILi128EEEEEENS_10bfloat16_tENS5_IJlSC_lEEESK_SL_NS4_8TiledMMAINS4_8MMA_AtomIJNS4_4SM904GMMA27MMA_64x64x16_F32BF16BF16_SSILNSP_5MajorE0ELSR_0ELNSP_7ScaleInE1ELSS_1EEEEEENS4_6LayoutISD_NS5_IJSC_NSA_ILi0EEESW_EEEEENS5_IJNS4_10UnderscoreESZ_SZ_EEEEENS4_13SM90_TMA_LOADENS4_14ComposedLayoutINS4_7SwizzleILi3ELi4ELi3EEENS4_18smem_ptr_flag_bitsILi16EEENSV_INS5_IJNSA_ILi8EEESH_EEENS5_IJSH_SC_EEEEEEEvNS4_8identityENS4_23SM90_TMA_LOAD_MULTICASTES1C_vS1D_EENS_8epilogue10collective6detail29Sm90TmaWarpSpecializedAdapterINS1H_15DefaultEpilogueISK_SL_SL_NS1G_6thread17LinearCombinationISK_Li1EffLNS1L_9ScaleType4KindE0ELNS_15FloatRoundStyleE2ESK_EENS1_15EpilogueDefaultEEEEEvvEEEEvNT_6ParamsE,"a",@progbits
	.sectionflags	@""
	.align	4
.nv.constant0._ZN7cutlass13device_kernelINS_4gemm6kernel13GemmUniversalIN4cute5tupleIJiiiiEEENS1_10collective13CollectiveMmaINS1_34MainloopSm90TmaGmmaWarpSpecializedILi5ENS5_IJNS4_1CILi2EEENSA_ILi1EEESC_EEENS1_35KernelTmaWarpSpecializedCooperativeEEENS5_IJNSA_ILi256EEENSA_ILi64EEENSA_ILi128EEEEEENS_10bfloat16_tENS5_IJlSC_lEEESK_SL_NS4_8TiledMMAINS4_8MMA_AtomIJNS4_4SM904GMMA27MMA_64x64x16_F32BF16BF16_SSILNSP_5MajorE0ELSR_0ELNSP_7ScaleInE1ELSS_1EEEEEENS4_6LayoutISD_NS5_IJSC_NSA_ILi0EEESW_EEEEENS5_IJNS4_10UnderscoreESZ_SZ_EEEEENS4_13SM90_TMA_LOADENS4_14ComposedLayoutINS4_7SwizzleILi3ELi4ELi3EEENS4_18smem_ptr_flag_bitsILi16EEENSV_INS5_IJNSA_ILi8EEESH_EEENS5_IJSH_SC_EEEEEEEvNS4_8identityENS4_23SM90_TMA_LOAD_MULTICASTES1C_vS1D_EENS_8epilogue10collective6detail29Sm90TmaWarpSpecializedAdapterINS1H_15DefaultEpilogueISK_SL_SL_NS1G_6thread17LinearCombinationISK_Li1EffLNS1L_9ScaleType4KindE0ELNS_15FloatRoundStyleE2ESK_EENS1_15EpilogueDefaultEEEEEvvEEEEvNT_6ParamsE:
	.zero		1664


//--------------------- SYMBOLS --------------------------

	.type		.nv.reservedSmem.offset0,@object
	.size		.nv.reservedSmem.offset0,0x4
	.type		__assertfail,@function
